	.target	sm_100a

	.elftype	@"ET_EXEC"


//--------------------- .note.nv.tkinfo           --------------------------
	.section	.note.nv.tkinfo,"",@"SHT_NOTE"
	.sectionflags	@"SHF_NOTE_NV_TKINFO"
	.tkinfo
        /*0018*/ 	.word	0x00000002
        /*0030*/ 	.string	""
        /*0030*/ 	.string	"ptxas"
        /*0030*/ 	.string	"Cuda compilation tools, release 13.0, V13.0.88"
        /*0030*/ 	.string	"Build cuda_13.0.r13.0/compiler.36424714_0"
        /*0030*/ 	.string	"-arch sm_100a -m 64 "



//--------------------- .note.nv.cuinfo           --------------------------
	.section	.note.nv.cuinfo,"",@"SHT_NOTE"
	.sectionflags	@"SHF_NOTE_NV_CUINFO"
        /*0018*/ 	.short	0x0002
        /*001a*/ 	.short	0x0064
        /*001c*/ 	.short	0x0082
	.zero		2


//--------------------- .nv.info                  --------------------------
	.section	.nv.info,"",@"SHT_CUDA_INFO"
	.align	4


	//----- nvinfo : EIATTR_REGCOUNT
	.align		4
        /*0000*/ 	.byte	0x04, 0x2f
        /*0002*/ 	.short	(.L_20 - .L_19)
	.align		4
.L_19:
        /*0004*/ 	.word	index@(_ZN7cutlass13device_kernelINS_4gemm6kernel13GemmUniversalIN4cute5tupleIJiiiiEEENS1_10collective13CollectiveMmaINS1_35MainloopSm100TmaUmmaWarpSpecializedILi5ELi2ELi4ENS5_IJNS4_1CILi2EEESB_NSA_ILi1EEEEEEEENS5_IJNSA_ILi128EEENSA_ILi256EEENSA_ILi64EEEEEEaNS5_IJlSC_lEEEaSJ_NS4_8TiledMMAINS4_8MMA_AtomIJNS4_21SM100_MMA_S8_2x1SM_SSIaaiLi128ELi256ELNS4_4UMMA5MajorE0ELSO_0ELNSN_8SaturateE0EEEEEENS4_6LayoutINS5_IJSC_SC_SC_EEENS5_IJNSA_ILi0EEESU_SU_EEEEENS5_IJNS4_10UnderscoreESX_SX_EEEEENS4_28SM100_TMA_2SM_LOAD_MULTICASTENS4_14ComposedLayoutINS4_7SwizzleILi2ELi4ELi3EEENS4_18smem_ptr_flag_bitsILi8EEENSS_INS5_IJNSA_ILi8EEESH_EEENS5_IJSH_SC_EEEEEEEvNS4_8identityENS4_18SM100_TMA_2SM_LOADES1A_vS1B_EENS_8epilogue10collective18CollectiveEpilogueINS1E_23Sm100TmaWarpSpecializedILi4ELi2ELi32ELb0ELb0EEEJNS5_IJSH_SG_SH_EEENS5_IJNSS_ISH_SC_EENSS_INS5_IJNSA_ILi32EEESB_EEENS5_IJSC_SF_EEEEEEEEaSJ_aSJ_NS1E_6fusion15FusionCallbacksIS1I_NS1Q_17LinearCombinationIaiaiLNS_15FloatRoundStyleE2EEES1J_S1P_JEEENS4_5SM1004TMEM4LOAD26SM100_TMEM_LOAD_32dp32b32xENS4_13SM90_TMA_LOADENS11_INS12_ILi1ELi4ELi3EEES15_NSS_INS5_IJS16_S1L_EEENS5_IJS1L_SC_EEEEEEENS4_39AutoVectorizingCopyWithAssumedAlignmentILi128EEENS4_14SM90_TMA_STOREES25_S27_S27_EEEvvEEEEvNT_6ParamsE)
        /*0008*/ 	.word	0x0000005b


	//----- nvinfo : EIATTR_FRAME_SIZE
	.align		4
.L_20:
        /*000c*/ 	.byte	0x04, 0x11
        /*000e*/ 	.short	(.L_22 - .L_21)
	.align		4
.L_21:
        /*0010*/ 	.word	index@($__internal_2_$__cuda_sm10x_tcgen05_guardrail_trap_unallocated_columns_being_dealloced)
        /*0014*/ 	.word	0x00000000


	//----- nvinfo : EIATTR_FRAME_SIZE
	.align		4
.L_22:
        /*0018*/ 	.byte	0x04, 0x11
        /*001a*/ 	.short	(.L_24 - .L_23)
	.align		4
.L_23:
        /*001c*/ 	.word	index@($__internal_1_$__cuda_sm10x_tcgen05_guardrail_trap_phase_invalid_during_alloc)
        /*0020*/ 	.word	0x00000000


	//----- nvinfo : EIATTR_FRAME_SIZE
	.align		4
.L_24:
        /*0024*/ 	.byte	0x04, 0x11
        /*0026*/ 	.short	(.L_26 - .L_25)
	.align		4
.L_25:
        /*0028*/ 	.word	index@($__internal_0_$__cuda_sm10x_tcgen05_guardrail_trap_col_being_dealloced_not_returned_by_alloc)
        /*002c*/ 	.word	0x00000000


	//----- nvinfo : EIATTR_FRAME_SIZE
	.align		4
.L_26:
        /*0030*/ 	.byte	0x04, 0x11
        /*0032*/ 	.short	(.L_28 - .L_27)
	.align		4
.L_27:
        /*0034*/ 	.word	index@(_ZN7cutlass13device_kernelINS_4gemm6kernel13GemmUniversalIN4cute5tupleIJiiiiEEENS1_10collective13CollectiveMmaINS1_35MainloopSm100TmaUmmaWarpSpecializedILi5ELi2ELi4ENS5_IJNS4_1CILi2EEESB_NSA_ILi1EEEEEEEENS5_IJNSA_ILi128EEENSA_ILi256EEENSA_ILi64EEEEEEaNS5_IJlSC_lEEEaSJ_NS4_8TiledMMAINS4_8MMA_AtomIJNS4_21SM100_MMA_S8_2x1SM_SSIaaiLi128ELi256ELNS4_4UMMA5MajorE0ELSO_0ELNSN_8SaturateE0EEEEEENS4_6LayoutINS5_IJSC_SC_SC_EEENS5_IJNSA_ILi0EEESU_SU_EEEEENS5_IJNS4_10UnderscoreESX_SX_EEEEENS4_28SM100_TMA_2SM_LOAD_MULTICASTENS4_14ComposedLayoutINS4_7SwizzleILi2ELi4ELi3EEENS4_18smem_ptr_flag_bitsILi8EEENSS_INS5_IJNSA_ILi8EEESH_EEENS5_IJSH_SC_EEEEEEEvNS4_8identityENS4_18SM100_TMA_2SM_LOADES1A_vS1B_EENS_8epilogue10collective18CollectiveEpilogueINS1E_23Sm100TmaWarpSpecializedILi4ELi2ELi32ELb0ELb0EEEJNS5_IJSH_SG_SH_EEENS5_IJNSS_ISH_SC_EENSS_INS5_IJNSA_ILi32EEESB_EEENS5_IJSC_SF_EEEEEEEEaSJ_aSJ_NS1E_6fusion15FusionCallbacksIS1I_NS1Q_17LinearCombinationIaiaiLNS_15FloatRoundStyleE2EEES1J_S1P_JEEENS4_5SM1004TMEM4LOAD26SM100_TMEM_LOAD_32dp32b32xENS4_13SM90_TMA_LOADENS11_INS12_ILi1ELi4ELi3EEES15_NSS_INS5_IJS16_S1L_EEENS5_IJS1L_SC_EEEEEEENS4_39AutoVectorizingCopyWithAssumedAlignmentILi128EEENS4_14SM90_TMA_STOREES25_S27_S27_EEEvvEEEEvNT_6ParamsE)
        /*0038*/ 	.word	0x00000000


	//----- nvinfo : EIATTR_MIN_STACK_SIZE
	.align		4
.L_28:
        /*003c*/ 	.byte	0x04, 0x12
        /*003e*/ 	.short	(.L_30 - .L_29)
	.align		4
.L_29:
        /*0040*/ 	.word	index@(_ZN7cutlass13device_kernelINS_4gemm6kernel13GemmUniversalIN4cute5tupleIJiiiiEEENS1_10collective13CollectiveMmaINS1_35MainloopSm100TmaUmmaWarpSpecializedILi5ELi2ELi4ENS5_IJNS4_1CILi2EEESB_NSA_ILi1EEEEEEEENS5_IJNSA_ILi128EEENSA_ILi256EEENSA_ILi64EEEEEEaNS5_IJlSC_lEEEaSJ_NS4_8TiledMMAINS4_8MMA_AtomIJNS4_21SM100_MMA_S8_2x1SM_SSIaaiLi128ELi256ELNS4_4UMMA5MajorE0ELSO_0ELNSN_8SaturateE0EEEEEENS4_6LayoutINS5_IJSC_SC_SC_EEENS5_IJNSA_ILi0EEESU_SU_EEEEENS5_IJNS4_10UnderscoreESX_SX_EEEEENS4_28SM100_TMA_2SM_LOAD_MULTICASTENS4_14ComposedLayoutINS4_7SwizzleILi2ELi4ELi3EEENS4_18smem_ptr_flag_bitsILi8EEENSS_INS5_IJNSA_ILi8EEESH_EEENS5_IJSH_SC_EEEEEEEvNS4_8identityENS4_18SM100_TMA_2SM_LOADES1A_vS1B_EENS_8epilogue10collective18CollectiveEpilogueINS1E_23Sm100TmaWarpSpecializedILi4ELi2ELi32ELb0ELb0EEEJNS5_IJSH_SG_SH_EEENS5_IJNSS_ISH_SC_EENSS_INS5_IJNSA_ILi32EEESB_EEENS5_IJSC_SF_EEEEEEEEaSJ_aSJ_NS1E_6fusion15FusionCallbacksIS1I_NS1Q_17LinearCombinationIaiaiLNS_15FloatRoundStyleE2EEES1J_S1P_JEEENS4_5SM1004TMEM4LOAD26SM100_TMEM_LOAD_32dp32b32xENS4_13SM90_TMA_LOADENS11_INS12_ILi1ELi4ELi3EEES15_NSS_INS5_IJS16_S1L_EEENS5_IJS1L_SC_EEEEEEENS4_39AutoVectorizingCopyWithAssumedAlignmentILi128EEENS4_14SM90_TMA_STOREES25_S27_S27_EEEvvEEEEvNT_6ParamsE)
        /*0044*/ 	.word	0x00000000
.L_30:


//--------------------- .nv.compat                --------------------------
	.section	.nv.compat,"",@"SHT_CUDA_COMPAT_INFO"
	.align	4
        /*0000*/ 	.byte	0x02, 0x09, 0x01, 0x00, 0x02, 0x02, 0x03, 0x00, 0x02, 0x05, 0x06, 0x00, 0x03, 0x07, 0x01, 0x01
        /*0010*/ 	.byte	0x02, 0x03, 0x01, 0x00, 0x02, 0x06, 0x01, 0x00, 0x04, 0x0b, 0x08, 0x00, 0x01, 0x00, 0x00, 0x00
        /*0020*/ 	.byte	0x00, 0x00, 0x00, 0x00


//--------------------- .nv.info._ZN7cutlass13device_kernelINS_4gemm6kernel13GemmUniversalIN4cute5tupleIJiiiiEEENS1_10collective13CollectiveMmaINS1_35MainloopSm100TmaUmmaWarpSpecializedILi5ELi2ELi4ENS5_IJNS4_1CILi2EEESB_NSA_ILi1EEEEEEEENS5_IJNSA_ILi128EEENSA_ILi256EEENSA_ILi64EEEEEEaNS5_IJlSC_lEEEaSJ_NS4_8TiledMMAINS4_8MMA_AtomIJNS4_21SM100_MMA_S8_2x1SM_SSIaaiLi128ELi256ELNS4_4UMMA5MajorE0ELSO_0ELNSN_8SaturateE0EEEEEENS4_6LayoutINS5_IJSC_SC_SC_EEENS5_IJNSA_ILi0EEESU_SU_EEEEENS5_IJNS4_10UnderscoreESX_SX_EEEEENS4_28SM100_TMA_2SM_LOAD_MULTICASTENS4_14ComposedLayoutINS4_7SwizzleILi2ELi4ELi3EEENS4_18smem_ptr_flag_bitsILi8EEENSS_INS5_IJNSA_ILi8EEESH_EEENS5_IJSH_SC_EEEEEEEvNS4_8identityENS4_18SM100_TMA_2SM_LOADES1A_vS1B_EENS_8epilogue10collective18CollectiveEpilogueINS1E_23Sm100TmaWarpSpecializedILi4ELi2ELi32ELb0ELb0EEEJNS5_IJSH_SG_SH_EEENS5_IJNSS_ISH_SC_EENSS_INS5_IJNSA_ILi32EEESB_EEENS5_IJSC_SF_EEEEEEEEaSJ_aSJ_NS1E_6fusion15FusionCallbacksIS1I_NS1Q_17LinearCombinationIaiaiLNS_15FloatRoundStyleE2EEES1J_S1P_JEEENS4_5SM1004TMEM4LOAD26SM100_TMEM_LOAD_32dp32b32xENS4_13SM90_TMA_LOADENS11_INS12_ILi1ELi4ELi3EEES15_NSS_INS5_IJS16_S1L_EEENS5_IJS1L_SC_EEEEEEENS4_39AutoVectorizingCopyWithAssumedAlignmentILi128EEENS4_14SM90_TMA_STOREES25_S27_S27_EEEvvEEEEvNT_6ParamsE --------------------------
	.section	.nv.info._ZN7cutlass13device_kernelINS_4gemm6kernel13GemmUniversalIN4cute5tupleIJiiiiEEENS1_10collective13CollectiveMmaINS1_35MainloopSm100TmaUmmaWarpSpecializedILi5ELi2ELi4ENS5_IJNS4_1CILi2EEESB_NSA_ILi1EEEEEEEENS5_IJNSA_ILi128EEENSA_ILi256EEENSA_ILi64EEEEEEaNS5_IJlSC_lEEEaSJ_NS4_8TiledMMAINS4_8MMA_AtomIJNS4_21SM100_MMA_S8_2x1SM_SSIaaiLi128ELi256ELNS4_4UMMA5MajorE0ELSO_0ELNSN_8SaturateE0EEEEEENS4_6LayoutINS5_IJSC_SC_SC_EEENS5_IJNSA_ILi0EEESU_SU_EEEEENS5_IJNS4_10UnderscoreESX_SX_EEEEENS4_28SM100_TMA_2SM_LOAD_MULTICASTENS4_14ComposedLayoutINS4_7SwizzleILi2ELi4ELi3EEENS4_18smem_ptr_flag_bitsILi8EEENSS_INS5_IJNSA_ILi8EEESH_EEENS5_IJSH_SC_EEEEEEEvNS4_8identityENS4_18SM100_TMA_2SM_LOADES1A_vS1B_EENS_8epilogue10collective18CollectiveEpilogueINS1E_23Sm100TmaWarpSpecializedILi4ELi2ELi32ELb0ELb0EEEJNS5_IJSH_SG_SH_EEENS5_IJNSS_ISH_SC_EENSS_INS5_IJNSA_ILi32EEESB_EEENS5_IJSC_SF_EEEEEEEEaSJ_aSJ_NS1E_6fusion15FusionCallbacksIS1I_NS1Q_17LinearCombinationIaiaiLNS_15FloatRoundStyleE2EEES1J_S1P_JEEENS4_5SM1004TMEM4LOAD26SM100_TMEM_LOAD_32dp32b32xENS4_13SM90_TMA_LOADENS11_INS12_ILi1ELi4ELi3EEES15_NSS_INS5_IJS16_S1L_EEENS5_IJS1L_SC_EEEEEEENS4_39AutoVectorizingCopyWithAssumedAlignmentILi128EEENS4_14SM90_TMA_STOREES25_S27_S27_EEEvvEEEEvNT_6ParamsE,"",@"SHT_CUDA_INFO"
	.sectionflags	@""
	.align	4


	//----- nvinfo : EIATTR_CUDA_API_VERSION
	.align		4
        /*0000*/ 	.byte	0x04, 0x37
        /*0002*/ 	.short	(.L_32 - .L_31)
.L_31:
        /*0004*/ 	.word	0x00000082


	//----- nvinfo : EIATTR_KPARAM_INFO
	.align		4
.L_32:
        /*0008*/ 	.byte	0x04, 0x17
        /*000a*/ 	.short	(.L_34 - .L_33)
.L_33:
        /*000c*/ 	.word	0x00000000
        /*0010*/ 	.short	0x0000
        /*0012*/ 	.short	0x0000
        /*0014*/ 	.byte	0x00, 0xf0, 0x01, 0x20


	//----- nvinfo : EIATTR_AT_ENTRY_FRAGMENTS
	.align		4
.L_34:
        /*0018*/ 	.byte	0x04, 0x4f
        /*001a*/ 	.short	(.L_36 - .L_35)


	//   ....[0]....
.L_35:
        /*001c*/ 	.word	0x00000007


	//----- nvinfo : EIATTR_RESERVED_SMEM_USED
	.align		4
.L_36:
        /*0020*/ 	.byte	0x01, 0x41
	.zero		2


	//----- nvinfo : EIATTR_SPARSE_MMA_MASK
	.align		4
        /*0024*/ 	.byte	0x03, 0x50
        /*0026*/ 	.short	0x0000


	//----- nvinfo : EIATTR_TCGEN05_2CTA_USED
	.align		4
        /*0028*/ 	.byte	0x01, 0x52
	.zero		2


	//----- nvinfo : EIATTR_MAXREG_COUNT
	.align		4
        /*002c*/ 	.byte	0x03, 0x1b
        /*002e*/ 	.short	0x00ff


	//----- nvinfo : EIATTR_NUM_BARRIERS
	.align		4
        /*0030*/ 	.byte	0x02, 0x4c
        /*0032*/ 	.byte	0x07
	.zero		1


	//----- nvinfo : EIATTR_EXTERNS
	.align		4
        /*0034*/ 	.byte	0x04, 0x0f
        /*0036*/ 	.short	(.L_38 - .L_37)


	//   ....[0]....
	.align		4
.L_37:
        /*0038*/ 	.word	index@(__assertfail)


	//----- nvinfo : EIATTR_MERCURY_ISA_VERSION
	.align		4
.L_38:
        /*003c*/ 	.byte	0x03, 0x5f
        /*003e*/ 	.short	0x0101


	//----- nvinfo : EIATTR_INT_WARP_WIDE_INSTR_OFFSETS
	.align		4
        /*0040*/ 	.byte	0x04, 0x31
        /*0042*/ 	.short	(.L_40 - .L_39)


	//   ....[0]....
.L_39:
        /*0044*/ 	.word	0x00000d90


	//   ....[1]....
        /*0048*/ 	.word	0x00000e30


	//   ....[2]....
        /*004c*/ 	.word	0x000042b0


	//   ....[3]....
        /*0050*/ 	.word	0x000042e0


	//   ....[4]....
        /*0054*/ 	.word	0x00004300


	//   ....[5]....
        /*0058*/ 	.word	0x00004e40


	//   ....[6]....
        /*005c*/ 	.word	0x00004ee0


	//   ....[7]....
        /*0060*/ 	.word	0x00004fa0


	//   ....[8]....
        /*0064*/ 	.word	0x00005010


	//   ....[9]....
        /*0068*/ 	.word	0x000050d0


	//   ....[10]....
        /*006c*/ 	.word	0x00005170


	//   ....[11]....
        /*0070*/ 	.word	0x000051e0


	//   ....[12]....
        /*0074*/ 	.word	0x000052a0


	//   ....[13]....
        /*0078*/ 	.word	0x00005340


	//   ....[14]....
        /*007c*/ 	.word	0x000053e0


	//   ....[15]....
        /*0080*/ 	.word	0x000054d0


	//   ....[16]....
        /*0084*/ 	.word	0x000055a0


	//----- nvinfo : EIATTR_COOP_GROUP_MASK_REGIDS
	.align		4
.L_40:
        /*0088*/ 	.byte	0x04, 0x29
        /*008a*/ 	.short	(.L_42 - .L_41)


	//   ....[0]....
.L_41:
        /*008c*/ 	.word	0xffffffff


	//   ....[1]....
        /*0090*/ 	.word	0xffffffff


	//   ....[2]....
        /*0094*/ 	.word	0xffffffff


	//   ....[3]....
        /*0098*/ 	.word	0xffffffff


	//   ....[4]....
        /*009c*/ 	.word	0xffffffff


	//   ....[5]....
        /*00a0*/ 	.word	0xffffffff


	//   ....[6]....
        /*00a4*/ 	.word	0xffffffff


	//   ....[7]....
        /*00a8*/ 	.word	0xffffffff


	//   ....[8]....
        /*00ac*/ 	.word	0xffffffff


	//   ....[9]....
        /*00b0*/ 	.word	0xffffffff


	//   ....[10]....
        /*00b4*/ 	.word	0xffffffff


	//   ....[11]....
        /*00b8*/ 	.word	0xffffffff


	//   ....[12]....
        /*00bc*/ 	.word	0xffffffff


	//   ....[13]....
        /*00c0*/ 	.word	0xffffffff


	//----- nvinfo : EIATTR_COOP_GROUP_INSTR_OFFSETS
	.align		4
.L_42:
        /*00c4*/ 	.byte	0x04, 0x28
        /*00c6*/ 	.short	(.L_44 - .L_43)


	//   ....[0]....
.L_43:
        /*00c8*/ 	.word	0x000000b0


	//   ....[1]....
        /*00cc*/ 	.word	0x00000520


	//   ....[2]....
        /*00d0*/ 	.word	0x00000700


	//   ....[3]....
        /*00d4*/ 	.word	0x00000890


	//   ....[4]....
        /*00d8*/ 	.word	0x00000980


	//   ....[5]....
        /*00dc*/ 	.word	0x00000ae0


	//   ....[6]....
        /*00e0*/ 	.word	0x00000c70


	//   ....[7]....
        /*00e4*/ 	.word	0x00000eb0


	//   ....[8]....
        /*00e8*/ 	.word	0x00002230


	//   ....[9]....
        /*00ec*/ 	.word	0x00003170


	//   ....[10]....
        /*00f0*/ 	.word	0x00003640


	//   ....[11]....
        /*00f4*/ 	.word	0x00003670


	//   ....[12]....
        /*00f8*/ 	.word	0x000041b0


	//   ....[13]....
        /*00fc*/ 	.word	0x000043c0


	//----- nvinfo : EIATTR_VRC_CTA_INIT_COUNT
	.align		4
.L_44:
        /*0100*/ 	.byte	0x02, 0x4a
        /*0102*/ 	.byte	0x80
	.zero		1


	//----- nvinfo : EIATTR_SYSCALL_OFFSETS
	.align		4
        /*0104*/ 	.byte	0x04, 0x46
        /*0106*/ 	.short	(.L_46 - .L_45)


	//   ....[0]....
.L_45:
        /*0108*/ 	.word	0x000060f0


	//   ....[1]....
        /*010c*/ 	.word	0x00006230


	//   ....[2]....
        /*0110*/ 	.word	0x00006a40


	//   ....[3]....
        /*0114*/ 	.word	0x00007840


	//   ....[4]....
        /*0118*/ 	.word	0x000085e0


	//   ....[5]....
        /*011c*/ 	.word	0x00009390


	//----- nvinfo : EIATTR_MBARRIER_INSTR_OFFSETS
	.align		4
.L_46:
        /*0120*/ 	.byte	0x04, 0x39
        /*0122*/ 	.short	(.L_48 - .L_47)


	//   ....[0]....
.L_47:
        /*0124*/ 	.word	0x00000650
        /*0128*/ 	.word	0x000000ff
        /*012c*/ 	.word	0x00000000
        /*0130*/ 	.short	0x0100
        /*0132*/ 	.byte	0x04
	.zero		1


	//   ....[1]....
        /*0134*/ 	.word	0x00000660
        /*0138*/ 	.word	0x000000ff
        /*013c*/ 	.word	0x00000028
        /*0140*/ 	.short	0x0100
        /*0142*/ 	.byte	0x04
	.zero		1


	//   ....[2]....
        /*0144*/ 	.word	0x00000670
        /*0148*/ 	.word	0x000000ff
        /*014c*/ 	.word	0x00000008
        /*0150*/ 	.short	0x0100
        /*0152*/ 	.byte	0x04
	.zero		1


	//   ....[3]....
        /*0154*/ 	.word	0x00000680
        /*0158*/ 	.word	0x000000ff
        /*015c*/ 	.word	0x00000030
        /*0160*/ 	.short	0x0100
        /*0162*/ 	.byte	0x04
	.zero		1


	//   ....[4]....
        /*0164*/ 	.word	0x00000690
        /*0168*/ 	.word	0x000000ff
        /*016c*/ 	.word	0x00000010
        /*0170*/ 	.short	0x0100
        /*0172*/ 	.byte	0x04
	.zero		1


	//   ....[5]....
        /*0174*/ 	.word	0x000006a0
        /*0178*/ 	.word	0x000000ff
        /*017c*/ 	.word	0x00000038
        /*0180*/ 	.short	0x0100
        /*0182*/ 	.byte	0x04
	.zero		1


	//   ....[6]....
        /*0184*/ 	.word	0x000006b0
        /*0188*/ 	.word	0x000000ff
        /*018c*/ 	.word	0x00000018
        /*0190*/ 	.short	0x0100
        /*0192*/ 	.byte	0x04
	.zero		1


	//   ....[7]....
        /*0194*/ 	.word	0x000006c0
        /*0198*/ 	.word	0x000000ff
        /*019c*/ 	.word	0x00000040
        /*01a0*/ 	.short	0x0100
        /*01a2*/ 	.byte	0x04
	.zero		1


	//   ....[8]....
        /*01a4*/ 	.word	0x000006d0
        /*01a8*/ 	.word	0x000000ff
        /*01ac*/ 	.word	0x00000020
        /*01b0*/ 	.short	0x0100
        /*01b2*/ 	.byte	0x04
	.zero		1


	//   ....[9]....
        /*01b4*/ 	.word	0x000006e0
        /*01b8*/ 	.word	0x000000ff
        /*01bc*/ 	.word	0x00000048
        /*01c0*/ 	.short	0x0100
        /*01c2*/ 	.byte	0x04
	.zero		1


	//   ....[10]....
        /*01c4*/ 	.word	0x00000800
        /*01c8*/ 	.word	0x000000ff
        /*01cc*/ 	.word	0x00000050
        /*01d0*/ 	.short	0x0100
        /*01d2*/ 	.byte	0x04
	.zero		1


	//   ....[11]....
        /*01d4*/ 	.word	0x00000810
        /*01d8*/ 	.word	0x000000ff
        /*01dc*/ 	.word	0x00000070
        /*01e0*/ 	.short	0x0100
        /*01e2*/ 	.byte	0x04
	.zero		1


	//   ....[12]....
        /*01e4*/ 	.word	0x00000820
        /*01e8*/ 	.word	0x000000ff
        /*01ec*/ 	.word	0x00000058
        /*01f0*/ 	.short	0x0100
        /*01f2*/ 	.byte	0x04
	.zero		1


	//   ....[13]....
        /*01f4*/ 	.word	0x00000830
        /*01f8*/ 	.word	0x000000ff
        /*01fc*/ 	.word	0x00000078
        /*0200*/ 	.short	0x0100
        /*0202*/ 	.byte	0x04
	.zero		1


	//   ....[14]....
        /*0204*/ 	.word	0x00000840
        /*0208*/ 	.word	0x000000ff
        /*020c*/ 	.word	0x00000060
        /*0210*/ 	.short	0x0100
        /*0212*/ 	.byte	0x04
	.zero		1


	//   ....[15]....
        /*0214*/ 	.word	0x00000850
        /*0218*/ 	.word	0x000000ff
        /*021c*/ 	.word	0x00000080
        /*0220*/ 	.short	0x0100
        /*0222*/ 	.byte	0x04
	.zero		1


	//   ....[16]....
        /*0224*/ 	.word	0x00000860
        /*0228*/ 	.word	0x000000ff
        /*022c*/ 	.word	0x00000068
        /*0230*/ 	.short	0x0100
        /*0232*/ 	.byte	0x04
	.zero		1


	//   ....[17]....
        /*0234*/ 	.word	0x00000870
        /*0238*/ 	.word	0x000000ff
        /*023c*/ 	.word	0x00000088
        /*0240*/ 	.short	0x0100
        /*0242*/ 	.byte	0x04
	.zero		1


	//   ....[18]....
        /*0244*/ 	.word	0x00000950
        /*0248*/ 	.word	0x000000ff
        /*024c*/ 	.word	0x00000090
        /*0250*/ 	.short	0x0100
        /*0252*/ 	.byte	0x06
	.zero		1


	//   ....[19]....
        /*0254*/ 	.word	0x00000960
        /*0258*/ 	.word	0x000000ff
        /*025c*/ 	.word	0x00000098
        /*0260*/ 	.short	0x0100
        /*0262*/ 	.byte	0x06
	.zero		1


	//   ....[20]....
        /*0264*/ 	.word	0x00000a90
        /*0268*/ 	.word	0x000000ff
        /*026c*/ 	.word	0x000000a0
        /*0270*/ 	.short	0x0100
        /*0272*/ 	.byte	0x06
	.zero		1


	//   ....[21]....
        /*0274*/ 	.word	0x00000aa0
        /*0278*/ 	.word	0x000000ff
        /*027c*/ 	.word	0x000000b0
        /*0280*/ 	.short	0x0100
        /*0282*/ 	.byte	0x06
	.zero		1


	//   ....[22]....
        /*0284*/ 	.word	0x00000ab0
        /*0288*/ 	.word	0x000000ff
        /*028c*/ 	.word	0x000000a8
        /*0290*/ 	.short	0x0100
        /*0292*/ 	.byte	0x06
	.zero		1


	//   ....[23]....
        /*0294*/ 	.word	0x00000ac0
        /*0298*/ 	.word	0x000000ff
        /*029c*/ 	.word	0x000000b8
        /*02a0*/ 	.short	0x0100
        /*02a2*/ 	.byte	0x06
	.zero		1


	//   ....[24]....
        /*02a4*/ 	.word	0x00000be0
        /*02a8*/ 	.word	0x000000ff
        /*02ac*/ 	.word	0x000000c0
        /*02b0*/ 	.short	0x0100
        /*02b2*/ 	.byte	0x04
	.zero		1


	//   ....[25]....
        /*02b4*/ 	.word	0x00000bf0
        /*02b8*/ 	.word	0x000000ff
        /*02bc*/ 	.word	0x000000e0
        /*02c0*/ 	.short	0x0100
        /*02c2*/ 	.byte	0x04
	.zero		1


	//   ....[26]....
        /*02c4*/ 	.word	0x00000c00
        /*02c8*/ 	.word	0x000000ff
        /*02cc*/ 	.word	0x000000c8
        /*02d0*/ 	.short	0x0100
        /*02d2*/ 	.byte	0x04
	.zero		1


	//   ....[27]....
        /*02d4*/ 	.word	0x00000c10
        /*02d8*/ 	.word	0x000000ff
        /*02dc*/ 	.word	0x000000e8
        /*02e0*/ 	.short	0x0100
        /*02e2*/ 	.byte	0x04
	.zero		1


	//   ....[28]....
        /*02e4*/ 	.word	0x00000c20
        /*02e8*/ 	.word	0x000000ff
        /*02ec*/ 	.word	0x000000d0
        /*02f0*/ 	.short	0x0100
        /*02f2*/ 	.byte	0x04
	.zero		1


	//   ....[29]....
        /*02f4*/ 	.word	0x00000c30
        /*02f8*/ 	.word	0x000000ff
        /*02fc*/ 	.word	0x000000f0
        /*0300*/ 	.short	0x0100
        /*0302*/ 	.byte	0x04
	.zero		1


	//   ....[30]....
        /*0304*/ 	.word	0x00000c40
        /*0308*/ 	.word	0x000000ff
        /*030c*/ 	.word	0x000000d8
        /*0310*/ 	.short	0x0100
        /*0312*/ 	.byte	0x04
	.zero		1


	//   ....[31]....
        /*0314*/ 	.word	0x00000c50
        /*0318*/ 	.word	0x000000ff
        /*031c*/ 	.word	0x000000f8
        /*0320*/ 	.short	0x0100
        /*0322*/ 	.byte	0x04
	.zero		1


	//   ....[32]....
        /*0324*/ 	.word	0x00000d40
        /*0328*/ 	.word	0x000000ff
        /*032c*/ 	.word	0x00000100
        /*0330*/ 	.short	0x0100
        /*0332*/ 	.byte	0x04
	.zero		1


	//   ....[33]....
        /*0334*/ 	.word	0x00000d50
        /*0338*/ 	.word	0x000000ff
        /*033c*/ 	.word	0x00000110
        /*0340*/ 	.short	0x0100
        /*0342*/ 	.byte	0x04
	.zero		1


	//   ....[34]....
        /*0344*/ 	.word	0x00000d60
        /*0348*/ 	.word	0x000000ff
        /*034c*/ 	.word	0x00000108
        /*0350*/ 	.short	0x0100
        /*0352*/ 	.byte	0x04
	.zero		1


	//   ....[35]....
        /*0354*/ 	.word	0x00000d70
        /*0358*/ 	.word	0x000000ff
        /*035c*/ 	.word	0x00000118
        /*0360*/ 	.short	0x0100
        /*0362*/ 	.byte	0x04
	.zero		1


	//   ....[36]....
        /*0364*/ 	.word	0x00000e70
        /*0368*/ 	.word	0x000000ff
        /*036c*/ 	.word	0x00000120
        /*0370*/ 	.short	0x0100
        /*0372*/ 	.byte	0x06
	.zero		1


	//   ....[37]....
        /*0374*/ 	.word	0x00001a50
        /*0378*/ 	.word	0x00000000
        /*037c*/ 	.word	0x00000110
        /*0380*/ 	.short	0x010a
        /*0382*/ 	.byte	0xff
	.zero		1


	//   ....[38]....
        /*0384*/ 	.word	0x00001a80
        /*0388*/ 	.word	0x00000000
        /*038c*/ 	.word	0x00000100
        /*0390*/ 	.short	0x0101
        /*0392*/ 	.byte	0xff
	.zero		1


	//   ....[39]....
        /*0394*/ 	.word	0x00001b40
        /*0398*/ 	.word	0x000000ff
        /*039c*/ 	.word	0x00000028
        /*03a0*/ 	.short	0x010a
        /*03a2*/ 	.byte	0x04
	.zero		1


	//   ....[40]....
        /*03a4*/ 	.word	0x00001c10
        /*03a8*/ 	.word	0x000000ff
        /*03ac*/ 	.word	0x00000028
        /*03b0*/ 	.short	0x010a
        /*03b2*/ 	.byte	0x21
	.zero		1


	//   ....[41]....
        /*03b4*/ 	.word	0x00001dd0
        /*03b8*/ 	.word	0x000000ff
        /*03bc*/ 	.word	0x00000028
        /*03c0*/ 	.short	0x010a
        /*03c2*/ 	.byte	0x07
	.zero		1


	//   ....[42]....
        /*03c4*/ 	.word	0x00001ed0
        /*03c8*/ 	.word	0x000000ff
        /*03cc*/ 	.word	0x00000098
        /*03d0*/ 	.short	0x0101
        /*03d2*/ 	.byte	0x06
	.zero		1


	//   ....[43]....
        /*03d4*/ 	.word	0x00001ef0
        /*03d8*/ 	.word	0x000000ff
        /*03dc*/ 	.word	0x00000028
        /*03e0*/ 	.short	0x010a
        /*03e2*/ 	.byte	0x04
	.zero		1


	//   ....[44]....
        /*03e4*/ 	.word	0x00001f70
        /*03e8*/ 	.word	0x000000ff
        /*03ec*/ 	.word	0x00000028
        /*03f0*/ 	.short	0x010a
        /*03f2*/ 	.byte	0x11
	.zero		1


	//   ....[45]....
        /*03f4*/ 	.word	0x00002100
        /*03f8*/ 	.word	0x000000ff
        /*03fc*/ 	.word	0x00000028
        /*0400*/ 	.short	0x010a
        /*0402*/ 	.byte	0x08
	.zero		1


	//   ....[46]....
        /*0404*/ 	.word	0x00002260
        /*0408*/ 	.word	0x00000003
        /*040c*/ 	.word	0x000000a0
        /*0410*/ 	.short	0x010a
        /*0412*/ 	.byte	0xff
	.zero		1


	//   ....[47]....
        /*0414*/ 	.word	0x000023b0
        /*0418*/ 	.word	0x00000000
        /*041c*/ 	.word	0x00000000
        /*0420*/ 	.short	0x0101
        /*0422*/ 	.byte	0xff
	.zero		1


	//   ....[48]....
        /*0424*/ 	.word	0x00002960
        /*0428*/ 	.word	0x000000ff
        /*042c*/ 	.word	0x00000000
        /*0430*/ 	.short	0x010a
        /*0432*/ 	.byte	0x04
	.zero		1


	//   ....[49]....
        /*0434*/ 	.word	0x000029f0
        /*0438*/ 	.word	0x000000ff
        /*043c*/ 	.word	0x00000000
        /*0440*/ 	.short	0x010a
        /*0442*/ 	.byte	0x05
	.zero		1


	//   ....[50]....
        /*0444*/ 	.word	0x00002a80
        /*0448*/ 	.word	0x000000ff
        /*044c*/ 	.word	0x00000000
        /*0450*/ 	.short	0x010a
        /*0452*/ 	.byte	0x05
	.zero		1


	//   ....[51]....
        /*0454*/ 	.word	0x00002b10
        /*0458*/ 	.word	0x000000ff
        /*045c*/ 	.word	0x00000000
        /*0460*/ 	.short	0x010a
        /*0462*/ 	.byte	0x05
	.zero		1


	//   ....[52]....
        /*0464*/ 	.word	0x00002bb0
        /*0468*/ 	.word	0x00000000
        /*046c*/ 	.word	0x00000000
        /*0470*/ 	.short	0x010a
        /*0472*/ 	.byte	0xff
	.zero		1


	//   ....[53]....
        /*0474*/ 	.word	0x00002cd0
        /*0478*/ 	.word	0x00000002
        /*047c*/ 	.word	0x00000100
        /*0480*/ 	.short	0x010a
        /*0482*/ 	.byte	0xff
	.zero		1


	//   ....[54]....
        /*0484*/ 	.word	0x00002d40
        /*0488*/ 	.word	0x00000002
        /*048c*/ 	.word	0x00000000
        /*0490*/ 	.short	0x0101
        /*0492*/ 	.byte	0xff
	.zero		1


	//   ....[55]....
        /*0494*/ 	.word	0x00002d60
        /*0498*/ 	.word	0x000000ff
        /*049c*/ 	.word	0x000000b0
        /*04a0*/ 	.short	0x010a
        /*04a2*/ 	.byte	0x04
	.zero		1


	//   ....[56]....
        /*04a4*/ 	.word	0x00002e80
        /*04a8*/ 	.word	0x00000002
        /*04ac*/ 	.word	0x000000a0
        /*04b0*/ 	.short	0x010a
        /*04b2*/ 	.byte	0xff
	.zero		1


	//   ....[57]....
        /*04b4*/ 	.word	0x00002f80
        /*04b8*/ 	.word	0x00000002
        /*04bc*/ 	.word	0x00000000
        /*04c0*/ 	.short	0x0101
        /*04c2*/ 	.byte	0xff
	.zero		1


	//   ....[58]....
        /*04c4*/ 	.word	0x00003010
        /*04c8*/ 	.word	0x000000ff
        /*04cc*/ 	.word	0x000000b0
        /*04d0*/ 	.short	0x0106
        /*04d2*/ 	.byte	0x04
	.zero		1


	//   ....[59]....
        /*04d4*/ 	.word	0x00003030
        /*04d8*/ 	.word	0x000000ff
        /*04dc*/ 	.word	0x000000b0
        /*04e0*/ 	.short	0x010a
        /*04e2*/ 	.byte	0x04
	.zero		1


	//   ....[60]....
        /*04e4*/ 	.word	0x000030c0
        /*04e8*/ 	.word	0x000000ff
        /*04ec*/ 	.word	0x000000b0
        /*04f0*/ 	.short	0x0106
        /*04f2*/ 	.byte	0x07
	.zero		1


	//   ....[61]....
        /*04f4*/ 	.word	0x00003100
        /*04f8*/ 	.word	0x00000000
        /*04fc*/ 	.word	0x000000b0
        /*0500*/ 	.short	0x010a
        /*0502*/ 	.byte	0xff
	.zero		1


	//   ....[62]....
        /*0504*/ 	.word	0x00003340
        /*0508*/ 	.word	0x000000ff
        /*050c*/ 	.word	0x00000008
        /*0510*/ 	.short	0x010a
        /*0512*/ 	.byte	0x05
	.zero		1


	//   ....[63]....
        /*0514*/ 	.word	0x00003360
        /*0518*/ 	.word	0x000000ff
        /*051c*/ 	.word	0x00000008
        /*0520*/ 	.short	0x010a
        /*0522*/ 	.byte	0x05
	.zero		1


	//   ....[64]....
        /*0524*/ 	.word	0x000034f0
        /*0528*/ 	.word	0x000000ff
        /*052c*/ 	.word	0x00000008
        /*0530*/ 	.short	0x010a
        /*0532*/ 	.byte	0x05
	.zero		1


	//   ....[65]....
        /*0534*/ 	.word	0x00003510
        /*0538*/ 	.word	0x000000ff
        /*053c*/ 	.word	0x00000008
        /*0540*/ 	.short	0x010a
        /*0542*/ 	.byte	0x05
	.zero		1


	//   ....[66]....
        /*0544*/ 	.word	0x000035d0
        /*0548*/ 	.word	0x000000ff
        /*054c*/ 	.word	0x00000000
        /*0550*/ 	.short	0x0101
        /*0552*/ 	.byte	0x04
	.zero		1


	//   ....[67]....
        /*0554*/ 	.word	0x000038d0
        /*0558*/ 	.word	0x00000000
        /*055c*/ 	.word	0x000000a0
        /*0560*/ 	.short	0x010a
        /*0562*/ 	.byte	0xff
	.zero		1


	//   ....[68]....
        /*0564*/ 	.word	0x00003990
        /*0568*/ 	.word	0x00000000
        /*056c*/ 	.word	0x00000000
        /*0570*/ 	.short	0x0101
        /*0572*/ 	.byte	0xff
	.zero		1


	//   ....[69]....
        /*0574*/ 	.word	0x00003a50
        /*0578*/ 	.word	0x000000ff
        /*057c*/ 	.word	0x00000000
        /*0580*/ 	.short	0x010a
        /*0582*/ 	.byte	0x04
	.zero		1


	//   ....[70]....
        /*0584*/ 	.word	0x00003a60
        /*0588*/ 	.word	0x000000ff
        /*058c*/ 	.word	0x000000e0
        /*0590*/ 	.short	0x010a
        /*0592*/ 	.byte	0x17
	.zero		1


	//   ....[71]....
        /*0594*/ 	.word	0x00003b10
        /*0598*/ 	.word	0x000000ff
        /*059c*/ 	.word	0x00000000
        /*05a0*/ 	.short	0x010a
        /*05a2*/ 	.byte	0x05
	.zero		1


	//   ....[72]....
        /*05a4*/ 	.word	0x00003c50
        /*05a8*/ 	.word	0x000000ff
        /*05ac*/ 	.word	0x00000000
        /*05b0*/ 	.short	0x010a
        /*05b2*/ 	.byte	0x04
	.zero		1


	//   ....[73]....
        /*05b4*/ 	.word	0x00003ea0
        /*05b8*/ 	.word	0x000000ff
        /*05bc*/ 	.word	0x00000000
        /*05c0*/ 	.short	0x010a
        /*05c2*/ 	.byte	0x04
	.zero		1


	//   ....[74]....
        /*05c4*/ 	.word	0x00003f30
        /*05c8*/ 	.word	0x000000ff
        /*05cc*/ 	.word	0x00000000
        /*05d0*/ 	.short	0x010a
        /*05d2*/ 	.byte	0x05
	.zero		1


	//   ....[75]....
        /*05d4*/ 	.word	0x00003fc0
        /*05d8*/ 	.word	0x000000ff
        /*05dc*/ 	.word	0x00000000
        /*05e0*/ 	.short	0x010a
        /*05e2*/ 	.byte	0x05
	.zero		1


	//   ....[76]....
        /*05e4*/ 	.word	0x00004060
        /*05e8*/ 	.word	0x00000000
        /*05ec*/ 	.word	0x00000000
        /*05f0*/ 	.short	0x010a
        /*05f2*/ 	.byte	0xff
	.zero		1


	//   ....[77]....
        /*05f4*/ 	.word	0x000040a0
        /*05f8*/ 	.word	0x00000000
        /*05fc*/ 	.word	0x00000000
        /*0600*/ 	.short	0x010a
        /*0602*/ 	.byte	0xff
	.zero		1


	//   ....[78]....
        /*0604*/ 	.word	0x00004110
        /*0608*/ 	.word	0x000000ff
        /*060c*/ 	.word	0x00000000
        /*0610*/ 	.short	0x0101
        /*0612*/ 	.byte	0x04
	.zero		1


	//   ....[79]....
        /*0614*/ 	.word	0x00004150
        /*0618*/ 	.word	0x000000ff
        /*061c*/ 	.word	0x00000120
        /*0620*/ 	.short	0x010a
        /*0622*/ 	.byte	0x11
	.zero		1


	//   ....[80]....
        /*0624*/ 	.word	0x000041a0
        /*0628*/ 	.word	0x000000ff
        /*062c*/ 	.word	0x00000000
        /*0630*/ 	.short	0x0101
        /*0632*/ 	.byte	0x04
	.zero		1


	//   ....[81]....
        /*0634*/ 	.word	0x00004640
        /*0638*/ 	.word	0x0000000c
        /*063c*/ 	.word	0x000000a0
        /*0640*/ 	.short	0x010a
        /*0642*/ 	.byte	0xff
	.zero		1


	//   ....[82]....
        /*0644*/ 	.word	0x000047b0
        /*0648*/ 	.word	0x00000000
        /*064c*/ 	.word	0x00000000
        /*0650*/ 	.short	0x0101
        /*0652*/ 	.byte	0xff
	.zero		1


	//   ....[83]....
        /*0654*/ 	.word	0x00004c40
        /*0658*/ 	.word	0x000000ff
        /*065c*/ 	.word	0x00000098
        /*0660*/ 	.short	0x010a
        /*0662*/ 	.byte	0x15
	.zero		1


	//   ....[84]....
        /*0664*/ 	.word	0x00004dc0
        /*0668*/ 	.word	0x000000ff
        /*066c*/ 	.word	0x00000070
        /*0670*/ 	.short	0x010a
        /*0672*/ 	.byte	0x15
	.zero		1


	//   ....[85]....
        /*0674*/ 	.word	0x00004fc0
        /*0678*/ 	.word	0x000000ff
        /*067c*/ 	.word	0x00000050
        /*0680*/ 	.short	0x010b
        /*0682*/ 	.byte	0x15
	.zero		1


	//   ....[86]....
        /*0684*/ 	.word	0x00004fd0
        /*0688*/ 	.word	0x000000ff
        /*068c*/ 	.word	0x00000000
        /*0690*/ 	.short	0x0101
        /*0692*/ 	.byte	0x06
	.zero		1


	//   ....[87]....
        /*0694*/ 	.word	0x00004fe0
        /*0698*/ 	.word	0x000000ff
        /*069c*/ 	.word	0x00000078
        /*06a0*/ 	.short	0x010a
        /*06a2*/ 	.byte	0x15
	.zero		1


	//   ....[88]....
        /*06a4*/ 	.word	0x00005190
        /*06a8*/ 	.word	0x000000ff
        /*06ac*/ 	.word	0x00000058
        /*06b0*/ 	.short	0x010b
        /*06b2*/ 	.byte	0x15
	.zero		1


	//   ....[89]....
        /*06b4*/ 	.word	0x000051a0
        /*06b8*/ 	.word	0x000000ff
        /*06bc*/ 	.word	0x00000000
        /*06c0*/ 	.short	0x0101
        /*06c2*/ 	.byte	0x06
	.zero		1


	//   ....[90]....
        /*06c4*/ 	.word	0x000051b0
        /*06c8*/ 	.word	0x000000ff
        /*06cc*/ 	.word	0x00000080
        /*06d0*/ 	.short	0x010a
        /*06d2*/ 	.byte	0x15
	.zero		1


	//   ....[91]....
        /*06d4*/ 	.word	0x00005360
        /*06d8*/ 	.word	0x000000ff
        /*06dc*/ 	.word	0x00000060
        /*06e0*/ 	.short	0x010b
        /*06e2*/ 	.byte	0x15
	.zero		1


	//   ....[92]....
        /*06e4*/ 	.word	0x00005370
        /*06e8*/ 	.word	0x000000ff
        /*06ec*/ 	.word	0x00000000
        /*06f0*/ 	.short	0x0101
        /*06f2*/ 	.byte	0x06
	.zero		1


	//   ....[93]....
        /*06f4*/ 	.word	0x00005380
        /*06f8*/ 	.word	0x000000ff
        /*06fc*/ 	.word	0x00000088
        /*0700*/ 	.short	0x010a
        /*0702*/ 	.byte	0x15
	.zero		1


	//   ....[94]....
        /*0704*/ 	.word	0x000055c0
        /*0708*/ 	.word	0x000000ff
        /*070c*/ 	.word	0x00000068
        /*0710*/ 	.short	0x010b
        /*0712*/ 	.byte	0x15
	.zero		1


	//   ....[95]....
        /*0714*/ 	.word	0x000055d0
        /*0718*/ 	.word	0x000000ff
        /*071c*/ 	.word	0x00000000
        /*0720*/ 	.short	0x0101
        /*0722*/ 	.byte	0x26
	.zero		1


	//   ....[96]....
        /*0724*/ 	.word	0x00005610
        /*0728*/ 	.word	0x000000ff
        /*072c*/ 	.word	0x00000070
        /*0730*/ 	.short	0x010a
        /*0732*/ 	.byte	0x15
	.zero		1


	//   ....[97]....
        /*0734*/ 	.word	0x00005630
        /*0738*/ 	.word	0x000000ff
        /*073c*/ 	.word	0x00000078
        /*0740*/ 	.short	0x010a
        /*0742*/ 	.byte	0x15
	.zero		1


	//   ....[98]....
        /*0744*/ 	.word	0x00005650
        /*0748*/ 	.word	0x000000ff
        /*074c*/ 	.word	0x00000080
        /*0750*/ 	.short	0x010a
        /*0752*/ 	.byte	0x15
	.zero		1


	//   ....[99]....
        /*0754*/ 	.word	0x00005690
        /*0758*/ 	.word	0x00000000
        /*075c*/ 	.word	0x00000088
        /*0760*/ 	.short	0x010a
        /*0762*/ 	.byte	0xff
	.zero		1


	//   ....[100]....
        /*0764*/ 	.word	0x00005990
        /*0768*/ 	.word	0x00000003
        /*076c*/ 	.word	0x000000a0
        /*0770*/ 	.short	0x010a
        /*0772*/ 	.byte	0xff
	.zero		1


	//   ....[101]....
        /*0774*/ 	.word	0x00005b10
        /*0778*/ 	.word	0x00000000
        /*077c*/ 	.word	0x00000000
        /*0780*/ 	.short	0x0101
        /*0782*/ 	.byte	0xff
	.zero		1


	//   ....[102]....
        /*0784*/ 	.word	0x00006600
        /*0788*/ 	.word	0x00000003
        /*078c*/ 	.word	0x00000050
        /*0790*/ 	.short	0x010a
        /*0792*/ 	.byte	0xff
	.zero		1


	//   ....[103]....
        /*0794*/ 	.word	0x00006610
        /*0798*/ 	.word	0x00000050
        /*079c*/ 	.word	0x000000c0
        /*07a0*/ 	.short	0x010a
        /*07a2*/ 	.byte	0xff
	.zero		1


	//   ....[104]....
        /*07a4*/ 	.word	0x00006780
        /*07a8*/ 	.word	0x00000003
        /*07ac*/ 	.word	0x00000050
        /*07b0*/ 	.short	0x010a
        /*07b2*/ 	.byte	0xff
	.zero		1


	//   ....[105]....
        /*07b4*/ 	.word	0x000068a0
        /*07b8*/ 	.word	0x00000000
        /*07bc*/ 	.word	0x00000000
        /*07c0*/ 	.short	0x0101
        /*07c2*/ 	.byte	0xff
	.zero		1


	//   ....[106]....
        /*07c4*/ 	.word	0x00006920
        /*07c8*/ 	.word	0x00000050
        /*07cc*/ 	.word	0x000000c0
        /*07d0*/ 	.short	0x010a
        /*07d2*/ 	.byte	0xff
	.zero		1


	//   ....[107]....
        /*07d4*/ 	.word	0x000074f0
        /*07d8*/ 	.word	0x00000000
        /*07dc*/ 	.word	0x00000050
        /*07e0*/ 	.short	0x010a
        /*07e2*/ 	.byte	0xff
	.zero		1


	//   ....[108]....
        /*07e4*/ 	.word	0x000075a0
        /*07e8*/ 	.word	0x00000000
        /*07ec*/ 	.word	0x00000050
        /*07f0*/ 	.short	0x010a
        /*07f2*/ 	.byte	0xff
	.zero		1


	//   ....[109]....
        /*07f4*/ 	.word	0x000076c0
        /*07f8*/ 	.word	0x00000000
        /*07fc*/ 	.word	0x00000000
        /*0800*/ 	.short	0x0101
        /*0802*/ 	.byte	0xff
	.zero		1


	//   ....[110]....
        /*0804*/ 	.word	0x00008280
        /*0808*/ 	.word	0x00000000
        /*080c*/ 	.word	0x00000050
        /*0810*/ 	.short	0x010a
        /*0812*/ 	.byte	0xff
	.zero		1


	//   ....[111]....
        /*0814*/ 	.word	0x00008330
        /*0818*/ 	.word	0x00000000
        /*081c*/ 	.word	0x00000050
        /*0820*/ 	.short	0x010a
        /*0822*/ 	.byte	0xff
	.zero		1


	//   ....[112]....
        /*0824*/ 	.word	0x00008460
        /*0828*/ 	.word	0x00000000
        /*082c*/ 	.word	0x00000000
        /*0830*/ 	.short	0x0101
        /*0832*/ 	.byte	0xff
	.zero		1


	//   ....[113]....
        /*0834*/ 	.word	0x00009040
        /*0838*/ 	.word	0x00000000
        /*083c*/ 	.word	0x00000050
        /*0840*/ 	.short	0x010a
        /*0842*/ 	.byte	0xff
	.zero		1


	//   ....[114]....
        /*0844*/ 	.word	0x000090f0
        /*0848*/ 	.word	0x00000000
        /*084c*/ 	.word	0x00000050
        /*0850*/ 	.short	0x010a
        /*0852*/ 	.byte	0xff
	.zero		1


	//   ....[115]....
        /*0854*/ 	.word	0x00009210
        /*0858*/ 	.word	0x00000000
        /*085c*/ 	.word	0x00000000
        /*0860*/ 	.short	0x0101
        /*0862*/ 	.byte	0xff
	.zero		1


	//   ....[116]....
        /*0864*/ 	.word	0x000094d0
        /*0868*/ 	.word	0x00000050
        /*086c*/ 	.word	0x00000000
        /*0870*/ 	.short	0x0101
        /*0872*/ 	.byte	0xff
	.zero		1


	//   ....[117]....
        /*0874*/ 	.word	0x00009f50
        /*0878*/ 	.word	0x00000000
        /*087c*/ 	.word	0x00000110
        /*0880*/ 	.short	0x010a
        /*0882*/ 	.byte	0xff
	.zero		1


	//   ....[118]....
        /*0884*/ 	.word	0x00009fb0
        /*0888*/ 	.word	0x00000000
        /*088c*/ 	.word	0x00000028
        /*0890*/ 	.short	0x010a
        /*0892*/ 	.byte	0xff
	.zero		1


	//   ....[119]....
        /*0894*/ 	.word	0x0000a010
        /*0898*/ 	.word	0x00000000
        /*089c*/ 	.word	0x00000028
        /*08a0*/ 	.short	0x010a
        /*08a2*/ 	.byte	0xff
	.zero		1


	//   ....[120]....
        /*08a4*/ 	.word	0x0000a060
        /*08a8*/ 	.word	0x00000003
        /*08ac*/ 	.word	0x000000a0
        /*08b0*/ 	.short	0x010a
        /*08b2*/ 	.byte	0xff
	.zero		1


	//   ....[121]....
        /*08b4*/ 	.word	0x0000a0c0
        /*08b8*/ 	.word	0x00000000
        /*08bc*/ 	.word	0x00000000
        /*08c0*/ 	.short	0x010a
        /*08c2*/ 	.byte	0xff
	.zero		1


	//   ....[122]....
        /*08c4*/ 	.word	0x0000a120
        /*08c8*/ 	.word	0x00000000
        /*08cc*/ 	.word	0x00000000
        /*08d0*/ 	.short	0x010a
        /*08d2*/ 	.byte	0xff
	.zero		1


	//   ....[123]....
        /*08d4*/ 	.word	0x0000a180
        /*08d8*/ 	.word	0x00000000
        /*08dc*/ 	.word	0x00000000
        /*08e0*/ 	.short	0x010a
        /*08e2*/ 	.byte	0xff
	.zero		1


	//   ....[124]....
        /*08e4*/ 	.word	0x0000a1e0
        /*08e8*/ 	.word	0x00000000
        /*08ec*/ 	.word	0x00000000
        /*08f0*/ 	.short	0x010a
        /*08f2*/ 	.byte	0xff
	.zero		1


	//   ....[125]....
        /*08f4*/ 	.word	0x0000a230
        /*08f8*/ 	.word	0x00000002
        /*08fc*/ 	.word	0x00000100
        /*0900*/ 	.short	0x010a
        /*0902*/ 	.byte	0xff
	.zero		1


	//   ....[126]....
        /*0904*/ 	.word	0x0000a290
        /*0908*/ 	.word	0x00000002
        /*090c*/ 	.word	0x000000b0
        /*0910*/ 	.short	0x010a
        /*0912*/ 	.byte	0xff
	.zero		1


	//   ....[127]....
        /*0914*/ 	.word	0x0000a2e0
        /*0918*/ 	.word	0x00000002
        /*091c*/ 	.word	0x000000a0
        /*0920*/ 	.short	0x010a
        /*0922*/ 	.byte	0xff
	.zero		1


	//   ....[128]....
        /*0924*/ 	.word	0x0000a340
        /*0928*/ 	.word	0x00000000
        /*092c*/ 	.word	0x000000b0
        /*0930*/ 	.short	0x010a
        /*0932*/ 	.byte	0xff
	.zero		1


	//   ....[129]....
        /*0934*/ 	.word	0x0000a3a0
        /*0938*/ 	.word	0x00000005
        /*093c*/ 	.word	0x00000008
        /*0940*/ 	.short	0x010a
        /*0942*/ 	.byte	0xff
	.zero		1


	//   ....[130]....
        /*0944*/ 	.word	0x0000a480
        /*0948*/ 	.word	0x00000000
        /*094c*/ 	.word	0x00000008
        /*0950*/ 	.short	0x010a
        /*0952*/ 	.byte	0xff
	.zero		1


	//   ....[131]....
        /*0954*/ 	.word	0x0000a4d0
        /*0958*/ 	.word	0x00000000
        /*095c*/ 	.word	0x000000a0
        /*0960*/ 	.short	0x010a
        /*0962*/ 	.byte	0xff
	.zero		1


	//   ....[132]....
        /*0964*/ 	.word	0x0000a530
        /*0968*/ 	.word	0x00000000
        /*096c*/ 	.word	0x000000e0
        /*0970*/ 	.short	0x010a
        /*0972*/ 	.byte	0xff
	.zero		1


	//   ....[133]....
        /*0974*/ 	.word	0x0000a590
        /*0978*/ 	.word	0x00000000
        /*097c*/ 	.word	0x00000000
        /*0980*/ 	.short	0x010a
        /*0982*/ 	.byte	0xff
	.zero		1


	//   ....[134]....
        /*0984*/ 	.word	0x0000a5f0
        /*0988*/ 	.word	0x00000000
        /*098c*/ 	.word	0x00000000
        /*0990*/ 	.short	0x010a
        /*0992*/ 	.byte	0xff
	.zero		1


	//   ....[135]....
        /*0994*/ 	.word	0x0000a650
        /*0998*/ 	.word	0x00000000
        /*099c*/ 	.word	0x00000000
        /*09a0*/ 	.short	0x010a
        /*09a2*/ 	.byte	0xff
	.zero		1


	//   ....[136]....
        /*09a4*/ 	.word	0x0000a6b0
        /*09a8*/ 	.word	0x00000000
        /*09ac*/ 	.word	0x00000000
        /*09b0*/ 	.short	0x010a
        /*09b2*/ 	.byte	0xff
	.zero		1


	//   ....[137]....
        /*09b4*/ 	.word	0x0000a710
        /*09b8*/ 	.word	0x00000000
        /*09bc*/ 	.word	0x00000120
        /*09c0*/ 	.short	0x010a
        /*09c2*/ 	.byte	0xff
	.zero		1


	//   ....[138]....
        /*09c4*/ 	.word	0x0000a760
        /*09c8*/ 	.word	0x0000000c
        /*09cc*/ 	.word	0x000000a0
        /*09d0*/ 	.short	0x010a
        /*09d2*/ 	.byte	0xff
	.zero		1


	//   ....[139]....
        /*09d4*/ 	.word	0x0000a7c0
        /*09d8*/ 	.word	0x00000000
        /*09dc*/ 	.word	0x00000098
        /*09e0*/ 	.short	0x010a
        /*09e2*/ 	.byte	0xff
	.zero		1


	//   ....[140]....
        /*09e4*/ 	.word	0x0000a820
        /*09e8*/ 	.word	0x00000000
        /*09ec*/ 	.word	0x00000070
        /*09f0*/ 	.short	0x010a
        /*09f2*/ 	.byte	0xff
	.zero		1


	//   ....[141]....
        /*09f4*/ 	.word	0x0000a880
        /*09f8*/ 	.word	0x00000000
        /*09fc*/ 	.word	0x00000078
        /*0a00*/ 	.short	0x010a
        /*0a02*/ 	.byte	0xff
	.zero		1


	//   ....[142]....
        /*0a04*/ 	.word	0x0000a8e0
        /*0a08*/ 	.word	0x00000000
        /*0a0c*/ 	.word	0x00000080
        /*0a10*/ 	.short	0x010a
        /*0a12*/ 	.byte	0xff
	.zero		1


	//   ....[143]....
        /*0a14*/ 	.word	0x0000a940
        /*0a18*/ 	.word	0x00000000
        /*0a1c*/ 	.word	0x00000088
        /*0a20*/ 	.short	0x010a
        /*0a22*/ 	.byte	0xff
	.zero		1


	//   ....[144]....
        /*0a24*/ 	.word	0x0000a9a0
        /*0a28*/ 	.word	0x00000000
        /*0a2c*/ 	.word	0x00000070
        /*0a30*/ 	.short	0x010a
        /*0a32*/ 	.byte	0xff
	.zero		1


	//   ....[145]....
        /*0a34*/ 	.word	0x0000aa00
        /*0a38*/ 	.word	0x00000000
        /*0a3c*/ 	.word	0x00000078
        /*0a40*/ 	.short	0x010a
        /*0a42*/ 	.byte	0xff
	.zero		1


	//   ....[146]....
        /*0a44*/ 	.word	0x0000aa60
        /*0a48*/ 	.word	0x00000000
        /*0a4c*/ 	.word	0x00000080
        /*0a50*/ 	.short	0x010a
        /*0a52*/ 	.byte	0xff
	.zero		1


	//   ....[147]....
        /*0a54*/ 	.word	0x0000aab0
        /*0a58*/ 	.word	0x00000003
        /*0a5c*/ 	.word	0x000000a0
        /*0a60*/ 	.short	0x010a
        /*0a62*/ 	.byte	0xff
	.zero		1


	//   ....[148]....
        /*0a64*/ 	.word	0x0000ab00
        /*0a68*/ 	.word	0x00000003
        /*0a6c*/ 	.word	0x00000050
        /*0a70*/ 	.short	0x010a
        /*0a72*/ 	.byte	0xff
	.zero		1


	//   ....[149]....
        /*0a74*/ 	.word	0x0000ab50
        /*0a78*/ 	.word	0x00000050
        /*0a7c*/ 	.word	0x000000c0
        /*0a80*/ 	.short	0x010a
        /*0a82*/ 	.byte	0xff
	.zero		1


	//   ....[150]....
        /*0a84*/ 	.word	0x0000aba0
        /*0a88*/ 	.word	0x00000000
        /*0a8c*/ 	.word	0x00000050
        /*0a90*/ 	.short	0x010a
        /*0a92*/ 	.byte	0xff
	.zero		1


	//   ....[151]....
        /*0a94*/ 	.word	0x0000abf0
        /*0a98*/ 	.word	0x00000000
        /*0a9c*/ 	.word	0x00000050
        /*0aa0*/ 	.short	0x010a
        /*0aa2*/ 	.byte	0xff
	.zero		1


	//   ....[152]....
        /*0aa4*/ 	.word	0x0000ac40
        /*0aa8*/ 	.word	0x00000000
        /*0aac*/ 	.word	0x00000050
        /*0ab0*/ 	.short	0x010a
        /*0ab2*/ 	.byte	0xff
	.zero		1


	//----- nvinfo : EIATTR_NUM_MBARRIERS
	.align		4
.L_48:
        /*0ab4*/ 	.byte	0x03, 0x38
        /*0ab6*/ 	.short	0x0025


	//----- nvinfo : EIATTR_EXIT_INSTR_OFFSETS
	.align		4
        /*0ab8*/ 	.byte	0x04, 0x1c
        /*0aba*/ 	.short	(.L_50 - .L_49)


	//   ....[0]....
.L_49:
        /*0abc*/ 	.word	0x00002be0


	//   ....[1]....
        /*0ac0*/ 	.word	0x000030d0


	//   ....[2]....
        /*0ac4*/ 	.word	0x00003130


	//   ....[3]....
        /*0ac8*/ 	.word	0x000043d0


	//   ....[4]....
        /*0acc*/ 	.word	0x000056c0


	//   ....[5]....
        /*0ad0*/ 	.word	0x00005700


	//   ....[6]....
        /*0ad4*/ 	.word	0x00009f40


	//----- nvinfo : EIATTR_MAX_THREADS
	.align		4
.L_50:
        /*0ad8*/ 	.byte	0x04, 0x05
        /*0ada*/ 	.short	(.L_52 - .L_51)
.L_51:
        /*0adc*/ 	.word	0x00000100
        /*0ae0*/ 	.word	0x00000001
        /*0ae4*/ 	.word	0x00000001


	//----- nvinfo : EIATTR_CRS_STACK_SIZE
	.align		4
.L_52:
        /*0ae8*/ 	.byte	0x04, 0x1e
        /*0aea*/ 	.short	(.L_54 - .L_53)
.L_53:
        /*0aec*/ 	.word	0x00000000


	//----- nvinfo : EIATTR_CBANK_PARAM_SIZE
	.align		4
.L_54:
        /*0af0*/ 	.byte	0x03, 0x19
        /*0af2*/ 	.short	0x0800


	//----- nvinfo : EIATTR_PARAM_CBANK
	.align		4
        /*0af4*/ 	.byte	0x04, 0x0a
        /*0af6*/ 	.short	(.L_56 - .L_55)
	.align		4
.L_55:
        /*0af8*/ 	.word	index@(.nv.constant0._ZN7cutlass13device_kernelINS_4gemm6kernel13GemmUniversalIN4cute5tupleIJiiiiEEENS1_10collective13CollectiveMmaINS1_35MainloopSm100TmaUmmaWarpSpecializedILi5ELi2ELi4ENS5_IJNS4_1CILi2EEESB_NSA_ILi1EEEEEEEENS5_IJNSA_ILi128EEENSA_ILi256EEENSA_ILi64EEEEEEaNS5_IJlSC_lEEEaSJ_NS4_8TiledMMAINS4_8MMA_AtomIJNS4_21SM100_MMA_S8_2x1SM_SSIaaiLi128ELi256ELNS4_4UMMA5MajorE0ELSO_0ELNSN_8SaturateE0EEEEEENS4_6LayoutINS5_IJSC_SC_SC_EEENS5_IJNSA_ILi0EEESU_SU_EEEEENS5_IJNS4_10UnderscoreESX_SX_EEEEENS4_28SM100_TMA_2SM_LOAD_MULTICASTENS4_14ComposedLayoutINS4_7SwizzleILi2ELi4ELi3EEENS4_18smem_ptr_flag_bitsILi8EEENSS_INS5_IJNSA_ILi8EEESH_EEENS5_IJSH_SC_EEEEEEEvNS4_8identityENS4_18SM100_TMA_2SM_LOADES1A_vS1B_EENS_8epilogue10collective18CollectiveEpilogueINS1E_23Sm100TmaWarpSpecializedILi4ELi2ELi32ELb0ELb0EEEJNS5_IJSH_SG_SH_EEENS5_IJNSS_ISH_SC_EENSS_INS5_IJNSA_ILi32EEESB_EEENS5_IJSC_SF_EEEEEEEEaSJ_aSJ_NS1E_6fusion15FusionCallbacksIS1I_NS1Q_17LinearCombinationIaiaiLNS_15FloatRoundStyleE2EEES1J_S1P_JEEENS4_5SM1004TMEM4LOAD26SM100_TMEM_LOAD_32dp32b32xENS4_13SM90_TMA_LOADENS11_INS12_ILi1ELi4ELi3EEES15_NSS_INS5_IJS16_S1L_EEENS5_IJS1L_SC_EEEEEEENS4_39AutoVectorizingCopyWithAssumedAlignmentILi128EEENS4_14SM90_TMA_STOREES25_S27_S27_EEEvvEEEEvNT_6ParamsE)
        /*0afc*/ 	.short	0x0380
        /*0afe*/ 	.short	0x0800


	//----- nvinfo : EIATTR_SW_WAR
	.align		4
.L_56:
        /*0b00*/ 	.byte	0x04, 0x36
        /*0b02*/ 	.short	(.L_58 - .L_57)
.L_57:
        /*0b04*/ 	.word	0x00000008
.L_58:


//--------------------- .nv.callgraph             --------------------------
	.section	.nv.callgraph,"",@"SHT_CUDA_CALLGRAPH"
	.align	4
	.sectionentsize	8
	.align		4
        /*0000*/ 	.word	0x00000000
	.align		4
        /*0004*/ 	.word	0xffffffff
	.align		4
        /*0008*/ 	.word	index@(_ZN7cutlass13device_kernelINS_4gemm6kernel13GemmUniversalIN4cute5tupleIJiiiiEEENS1_10collective13CollectiveMmaINS1_35MainloopSm100TmaUmmaWarpSpecializedILi5ELi2ELi4ENS5_IJNS4_1CILi2EEESB_NSA_ILi1EEEEEEEENS5_IJNSA_ILi128EEENSA_ILi256EEENSA_ILi64EEEEEEaNS5_IJlSC_lEEEaSJ_NS4_8TiledMMAINS4_8MMA_AtomIJNS4_21SM100_MMA_S8_2x1SM_SSIaaiLi128ELi256ELNS4_4UMMA5MajorE0ELSO_0ELNSN_8SaturateE0EEEEEENS4_6LayoutINS5_IJSC_SC_SC_EEENS5_IJNSA_ILi0EEESU_SU_EEEEENS5_IJNS4_10UnderscoreESX_SX_EEEEENS4_28SM100_TMA_2SM_LOAD_MULTICASTENS4_14ComposedLayoutINS4_7SwizzleILi2ELi4ELi3EEENS4_18smem_ptr_flag_bitsILi8EEENSS_INS5_IJNSA_ILi8EEESH_EEENS5_IJSH_SC_EEEEEEEvNS4_8identityENS4_18SM100_TMA_2SM_LOADES1A_vS1B_EENS_8epilogue10collective18CollectiveEpilogueINS1E_23Sm100TmaWarpSpecializedILi4ELi2ELi32ELb0ELb0EEEJNS5_IJSH_SG_SH_EEENS5_IJNSS_ISH_SC_EENSS_INS5_IJNSA_ILi32EEESB_EEENS5_IJSC_SF_EEEEEEEEaSJ_aSJ_NS1E_6fusion15FusionCallbacksIS1I_NS1Q_17LinearCombinationIaiaiLNS_15FloatRoundStyleE2EEES1J_S1P_JEEENS4_5SM1004TMEM4LOAD26SM100_TMEM_LOAD_32dp32b32xENS4_13SM90_TMA_LOADENS11_INS12_ILi1ELi4ELi3EEES15_NSS_INS5_IJS16_S1L_EEENS5_IJS1L_SC_EEEEEEENS4_39AutoVectorizingCopyWithAssumedAlignmentILi128EEENS4_14SM90_TMA_STOREES25_S27_S27_EEEvvEEEEvNT_6ParamsE)
	.align		4
        /*000c*/ 	.word	index@(__assertfail)
	.align		4
        /*0010*/ 	.word	0x00000000
	.align		4
        /*0014*/ 	.word	0xfffffffe
	.align		4
        /*0018*/ 	.word	0x00000000
	.align		4
        /*001c*/ 	.word	0xfffffffd
	.align		4
        /*0020*/ 	.word	0x00000000
	.align		4
        /*0024*/ 	.word	0xfffffffc


//--------------------- .nv.constant4             --------------------------
	.section	.nv.constant4,"a",@progbits
	.align	8
	.align		8
.nv.constant4:
        /*0000*/ 	.dword	__assertfail
	.align		8
        /*0008*/ 	.dword	__unnamed_1
	.align		8
        /*0010*/ 	.dword	__unnamed_2
	.align		8
        /*0018*/ 	.dword	__unnamed_3
	.align		8
        /*0020*/ 	.dword	_ZN40_INTERNAL_0deedef2_4_k_cu_027c9d5b_107294cuda3std3__45__cpo5beginE
	.align		8
        /*0028*/ 	.dword	_ZN40_INTERNAL_0deedef2_4_k_cu_027c9d5b_107294cuda3std3__45__cpo3endE
	.align		8
        /*0030*/ 	.dword	_ZN40_INTERNAL_0deedef2_4_k_cu_027c9d5b_107294cuda3std3__45__cpo6cbeginE
	.align		8
        /*0038*/ 	.dword	_ZN40_INTERNAL_0deedef2_4_k_cu_027c9d5b_107294cuda3std3__45__cpo4cendE
	.align		8
        /*0040*/ 	.dword	_ZN40_INTERNAL_0deedef2_4_k_cu_027c9d5b_107294cuda3std3__442_GLOBAL__N__0deedef2_4_k_cu_027c9d5b_107296ignoreE
	.align		8
        /*0048*/ 	.dword	_ZN40_INTERNAL_0deedef2_4_k_cu_027c9d5b_107294cuda3std3__419piecewise_constructE
	.align		8
        /*0050*/ 	.dword	_ZN40_INTERNAL_0deedef2_4_k_cu_027c9d5b_107294cuda3std3__48in_placeE
	.align		8
        /*0058*/ 	.dword	_ZN40_INTERNAL_0deedef2_4_k_cu_027c9d5b_107294cuda3std6ranges3__45__cpo4swapE
	.align		8
        /*0060*/ 	.dword	_ZN40_INTERNAL_0deedef2_4_k_cu_027c9d5b_107294cuda3std6ranges3__45__cpo9iter_moveE
	.align		8
        /*0068*/ 	.dword	_ZN40_INTERNAL_0deedef2_4_k_cu_027c9d5b_107294cute7productE
	.align		8
        /*0070*/ 	.dword	_ZN40_INTERNAL_0deedef2_4_k_cu_027c9d5b_107294cute1_E
	.align		8
        /*0078*/ 	.dword	$str$25
	.align		8
        /*0080*/ 	.dword	$str$26
	.align		8
        /*0088*/ 	.dword	$str$27
	.align		8
        /*0090*/ 	.dword	$str$28


//--------------------- .text._ZN7cutlass13device_kernelINS_4gemm6kernel13GemmUniversalIN4cute5tupleIJiiiiEEENS1_10collective13CollectiveMmaINS1_35MainloopSm100TmaUmmaWarpSpecializedILi5ELi2ELi4ENS5_IJNS4_1CILi2EEESB_NSA_ILi1EEEEEEEENS5_IJNSA_ILi128EEENSA_ILi256EEENSA_ILi64EEEEEEaNS5_IJlSC_lEEEaSJ_NS4_8TiledMMAINS4_8MMA_AtomIJNS4_21SM100_MMA_S8_2x1SM_SSIaaiLi128ELi256ELNS4_4UMMA5MajorE0ELSO_0ELNSN_8SaturateE0EEEEEENS4_6LayoutINS5_IJSC_SC_SC_EEENS5_IJNSA_ILi0EEESU_SU_EEEEENS5_IJNS4_10UnderscoreESX_SX_EEEEENS4_28SM100_TMA_2SM_LOAD_MULTICASTENS4_14ComposedLayoutINS4_7SwizzleILi2ELi4ELi3EEENS4_18smem_ptr_flag_bitsILi8EEENSS_INS5_IJNSA_ILi8EEESH_EEENS5_IJSH_SC_EEEEEEEvNS4_8identityENS4_18SM100_TMA_2SM_LOADES1A_vS1B_EENS_8epilogue10collective18CollectiveEpilogueINS1E_23Sm100TmaWarpSpecializedILi4ELi2ELi32ELb0ELb0EEEJNS5_IJSH_SG_SH_EEENS5_IJNSS_ISH_SC_EENSS_INS5_IJNSA_ILi32EEESB_EEENS5_IJSC_SF_EEEEEEEEaSJ_aSJ_NS1E_6fusion15FusionCallbacksIS1I_NS1Q_17LinearCombinationIaiaiLNS_15FloatRoundStyleE2EEES1J_S1P_JEEENS4_5SM1004TMEM4LOAD26SM100_TMEM_LOAD_32dp32b32xENS4_13SM90_TMA_LOADENS11_INS12_ILi1ELi4ELi3EEES15_NSS_INS5_IJS16_S1L_EEENS5_IJS1L_SC_EEEEEEENS4_39AutoVectorizingCopyWithAssumedAlignmentILi128EEENS4_14SM90_TMA_STOREES25_S27_S27_EEEvvEEEEvNT_6ParamsE --------------------------
	.section	.text._ZN7cutlass13device_kernelINS_4gemm6kernel13GemmUniversalIN4cute5tupleIJiiiiEEENS1_10collective13CollectiveMmaINS1_35MainloopSm100TmaUmmaWarpSpecializedILi5ELi2ELi4ENS5_IJNS4_1CILi2EEESB_NSA_ILi1EEEEEEEENS5_IJNSA_ILi128EEENSA_ILi256EEENSA_ILi64EEEEEEaNS5_IJlSC_lEEEaSJ_NS4_8TiledMMAINS4_8MMA_AtomIJNS4_21SM100_MMA_S8_2x1SM_SSIaaiLi128ELi256ELNS4_4UMMA5MajorE0ELSO_0ELNSN_8SaturateE0EEEEEENS4_6LayoutINS5_IJSC_SC_SC_EEENS5_IJNSA_ILi0EEESU_SU_EEEEENS5_IJNS4_10UnderscoreESX_SX_EEEEENS4_28SM100_TMA_2SM_LOAD_MULTICASTENS4_14ComposedLayoutINS4_7SwizzleILi2ELi4ELi3EEENS4_18smem_ptr_flag_bitsILi8EEENSS_INS5_IJNSA_ILi8EEESH_EEENS5_IJSH_SC_EEEEEEEvNS4_8identityENS4_18SM100_TMA_2SM_LOADES1A_vS1B_EENS_8epilogue10collective18CollectiveEpilogueINS1E_23Sm100TmaWarpSpecializedILi4ELi2ELi32ELb0ELb0EEEJNS5_IJSH_SG_SH_EEENS5_IJNSS_ISH_SC_EENSS_INS5_IJNSA_ILi32EEESB_EEENS5_IJSC_SF_EEEEEEEEaSJ_aSJ_NS1E_6fusion15FusionCallbacksIS1I_NS1Q_17LinearCombinationIaiaiLNS_15FloatRoundStyleE2EEES1J_S1P_JEEENS4_5SM1004TMEM4LOAD26SM100_TMEM_LOAD_32dp32b32xENS4_13SM90_TMA_LOADENS11_INS12_ILi1ELi4ELi3EEES15_NSS_INS5_IJS16_S1L_EEENS5_IJS1L_SC_EEEEEEENS4_39AutoVectorizingCopyWithAssumedAlignmentILi128EEENS4_14SM90_TMA_STOREES25_S27_S27_EEEvvEEEEvNT_6ParamsE,"ax",@progbits
	.align	128
.text._ZN7cutlass13device_kernelINS_4gemm6kernel13GemmUniversalIN4cute5tupleIJiiiiEEENS1_10collective13CollectiveMmaINS1_35MainloopSm100TmaUmmaWarpSpecializedILi5ELi2ELi4ENS5_IJNS4_1CILi2EEESB_NSA_ILi1EEEEEEEENS5_IJNSA_ILi128EEENSA_ILi256EEENSA_ILi64EEEEEEaNS5_IJlSC_lEEEaSJ_NS4_8TiledMMAINS4_8MMA_AtomIJNS4_21SM100_MMA_S8_2x1SM_SSIaaiLi128ELi256ELNS4_4UMMA5MajorE0ELSO_0ELNSN_8SaturateE0EEEEEENS4_6LayoutINS5_IJSC_SC_SC_EEENS5_IJNSA_ILi0EEESU_SU_EEEEENS5_IJNS4_10UnderscoreESX_SX_EEEEENS4_28SM100_TMA_2SM_LOAD_MULTICASTENS4_14ComposedLayoutINS4_7SwizzleILi2ELi4ELi3EEENS4_18smem_ptr_flag_bitsILi8EEENSS_INS5_IJNSA_ILi8EEESH_EEENS5_IJSH_SC_EEEEEEEvNS4_8identityENS4_18SM100_TMA_2SM_LOADES1A_vS1B_EENS_8epilogue10collective18CollectiveEpilogueINS1E_23Sm100TmaWarpSpecializedILi4ELi2ELi32ELb0ELb0EEEJNS5_IJSH_SG_SH_EEENS5_IJNSS_ISH_SC_EENSS_INS5_IJNSA_ILi32EEESB_EEENS5_IJSC_SF_EEEEEEEEaSJ_aSJ_NS1E_6fusion15FusionCallbacksIS1I_NS1Q_17LinearCombinationIaiaiLNS_15FloatRoundStyleE2EEES1J_S1P_JEEENS4_5SM1004TMEM4LOAD26SM100_TMEM_LOAD_32dp32b32xENS4_13SM90_TMA_LOADENS11_INS12_ILi1ELi4ELi3EEES15_NSS_INS5_IJS16_S1L_EEENS5_IJS1L_SC_EEEEEEENS4_39AutoVectorizingCopyWithAssumedAlignmentILi128EEENS4_14SM90_TMA_STOREES25_S27_S27_EEEvvEEEEvNT_6ParamsE:
        .type           _ZN7cutlass13device_kernelINS_4gemm6kernel13GemmUniversalIN4cute5tupleIJiiiiEEENS1_10collective13CollectiveMmaINS1_35MainloopSm100TmaUmmaWarpSpecializedILi5ELi2ELi4ENS5_IJNS4_1CILi2EEESB_NSA_ILi1EEEEEEEENS5_IJNSA_ILi128EEENSA_ILi256EEENSA_ILi64EEEEEEaNS5_IJlSC_lEEEaSJ_NS4_8TiledMMAINS4_8MMA_AtomIJNS4_21SM100_MMA_S8_2x1SM_SSIaaiLi128ELi256ELNS4_4UMMA5MajorE0ELSO_0ELNSN_8SaturateE0EEEEEENS4_6LayoutINS5_IJSC_SC_SC_EEENS5_IJNSA_ILi0EEESU_SU_EEEEENS5_IJNS4_10UnderscoreESX_SX_EEEEENS4_28SM100_TMA_2SM_LOAD_MULTICASTENS4_14ComposedLayoutINS4_7SwizzleILi2ELi4ELi3EEENS4_18smem_ptr_flag_bitsILi8EEENSS_INS5_IJNSA_ILi8EEESH_EEENS5_IJSH_SC_EEEEEEEvNS4_8identityENS4_18SM100_TMA_2SM_LOADES1A_vS1B_EENS_8epilogue10collective18CollectiveEpilogueINS1E_23Sm100TmaWarpSpecializedILi4ELi2ELi32ELb0ELb0EEEJNS5_IJSH_SG_SH_EEENS5_IJNSS_ISH_SC_EENSS_INS5_IJNSA_ILi32EEESB_EEENS5_IJSC_SF_EEEEEEEEaSJ_aSJ_NS1E_6fusion15FusionCallbacksIS1I_NS1Q_17LinearCombinationIaiaiLNS_15FloatRoundStyleE2EEES1J_S1P_JEEENS4_5SM1004TMEM4LOAD26SM100_TMEM_LOAD_32dp32b32xENS4_13SM90_TMA_LOADENS11_INS12_ILi1ELi4ELi3EEES15_NSS_INS5_IJS16_S1L_EEENS5_IJS1L_SC_EEEEEEENS4_39AutoVectorizingCopyWithAssumedAlignmentILi128EEENS4_14SM90_TMA_STOREES25_S27_S27_EEEvvEEEEvNT_6ParamsE,@function
        .size           _ZN7cutlass13device_kernelINS_4gemm6kernel13GemmUniversalIN4cute5tupleIJiiiiEEENS1_10collective13CollectiveMmaINS1_35MainloopSm100TmaUmmaWarpSpecializedILi5ELi2ELi4ENS5_IJNS4_1CILi2EEESB_NSA_ILi1EEEEEEEENS5_IJNSA_ILi128EEENSA_ILi256EEENSA_ILi64EEEEEEaNS5_IJlSC_lEEEaSJ_NS4_8TiledMMAINS4_8MMA_AtomIJNS4_21SM100_MMA_S8_2x1SM_SSIaaiLi128ELi256ELNS4_4UMMA5MajorE0ELSO_0ELNSN_8SaturateE0EEEEEENS4_6LayoutINS5_IJSC_SC_SC_EEENS5_IJNSA_ILi0EEESU_SU_EEEEENS5_IJNS4_10UnderscoreESX_SX_EEEEENS4_28SM100_TMA_2SM_LOAD_MULTICASTENS4_14ComposedLayoutINS4_7SwizzleILi2ELi4ELi3EEENS4_18smem_ptr_flag_bitsILi8EEENSS_INS5_IJNSA_ILi8EEESH_EEENS5_IJSH_SC_EEEEEEEvNS4_8identityENS4_18SM100_TMA_2SM_LOADES1A_vS1B_EENS_8epilogue10collective18CollectiveEpilogueINS1E_23Sm100TmaWarpSpecializedILi4ELi2ELi32ELb0ELb0EEEJNS5_IJSH_SG_SH_EEENS5_IJNSS_ISH_SC_EENSS_INS5_IJNSA_ILi32EEESB_EEENS5_IJSC_SF_EEEEEEEEaSJ_aSJ_NS1E_6fusion15FusionCallbacksIS1I_NS1Q_17LinearCombinationIaiaiLNS_15FloatRoundStyleE2EEES1J_S1P_JEEENS4_5SM1004TMEM4LOAD26SM100_TMEM_LOAD_32dp32b32xENS4_13SM90_TMA_LOADENS11_INS12_ILi1ELi4ELi3EEES15_NSS_INS5_IJS16_S1L_EEENS5_IJS1L_SC_EEEEEEENS4_39AutoVectorizingCopyWithAssumedAlignmentILi128EEENS4_14SM90_TMA_STOREES25_S27_S27_EEEvvEEEEvNT_6ParamsE,(.L_x_194 - _ZN7cutlass13device_kernelINS_4gemm6kernel13GemmUniversalIN4cute5tupleIJiiiiEEENS1_10collective13CollectiveMmaINS1_35MainloopSm100TmaUmmaWarpSpecializedILi5ELi2ELi4ENS5_IJNS4_1CILi2EEESB_NSA_ILi1EEEEEEEENS5_IJNSA_ILi128EEENSA_ILi256EEENSA_ILi64EEEEEEaNS5_IJlSC_lEEEaSJ_NS4_8TiledMMAINS4_8MMA_AtomIJNS4_21SM100_MMA_S8_2x1SM_SSIaaiLi128ELi256ELNS4_4UMMA5MajorE0ELSO_0ELNSN_8SaturateE0EEEEEENS4_6LayoutINS5_IJSC_SC_SC_EEENS5_IJNSA_ILi0EEESU_SU_EEEEENS5_IJNS4_10UnderscoreESX_SX_EEEEENS4_28SM100_TMA_2SM_LOAD_MULTICASTENS4_14ComposedLayoutINS4_7SwizzleILi2ELi4ELi3EEENS4_18smem_ptr_flag_bitsILi8EEENSS_INS5_IJNSA_ILi8EEESH_EEENS5_IJSH_SC_EEEEEEEvNS4_8identityENS4_18SM100_TMA_2SM_LOADES1A_vS1B_EENS_8epilogue10collective18CollectiveEpilogueINS1E_23Sm100TmaWarpSpecializedILi4ELi2ELi32ELb0ELb0EEEJNS5_IJSH_SG_SH_EEENS5_IJNSS_ISH_SC_EENSS_INS5_IJNSA_ILi32EEESB_EEENS5_IJSC_SF_EEEEEEEEaSJ_aSJ_NS1E_6fusion15FusionCallbacksIS1I_NS1Q_17LinearCombinationIaiaiLNS_15FloatRoundStyleE2EEES1J_S1P_JEEENS4_5SM1004TMEM4LOAD26SM100_TMEM_LOAD_32dp32b32xENS4_13SM90_TMA_LOADENS11_INS12_ILi1ELi4ELi3EEES15_NSS_INS5_IJS16_S1L_EEENS5_IJS1L_SC_EEEEEEENS4_39AutoVectorizingCopyWithAssumedAlignmentILi128EEENS4_14SM90_TMA_STOREES25_S27_S27_EEEvvEEEEvNT_6ParamsE)
        .other          _ZN7cutlass13device_kernelINS_4gemm6kernel13GemmUniversalIN4cute5tupleIJiiiiEEENS1_10collective13CollectiveMmaINS1_35MainloopSm100TmaUmmaWarpSpecializedILi5ELi2ELi4ENS5_IJNS4_1CILi2EEESB_NSA_ILi1EEEEEEEENS5_IJNSA_ILi128EEENSA_ILi256EEENSA_ILi64EEEEEEaNS5_IJlSC_lEEEaSJ_NS4_8TiledMMAINS4_8MMA_AtomIJNS4_21SM100_MMA_S8_2x1SM_SSIaaiLi128ELi256ELNS4_4UMMA5MajorE0ELSO_0ELNSN_8SaturateE0EEEEEENS4_6LayoutINS5_IJSC_SC_SC_EEENS5_IJNSA_ILi0EEESU_SU_EEEEENS5_IJNS4_10UnderscoreESX_SX_EEEEENS4_28SM100_TMA_2SM_LOAD_MULTICASTENS4_14ComposedLayoutINS4_7SwizzleILi2ELi4ELi3EEENS4_18smem_ptr_flag_bitsILi8EEENSS_INS5_IJNSA_ILi8EEESH_EEENS5_IJSH_SC_EEEEEEEvNS4_8identityENS4_18SM100_TMA_2SM_LOADES1A_vS1B_EENS_8epilogue10collective18CollectiveEpilogueINS1E_23Sm100TmaWarpSpecializedILi4ELi2ELi32ELb0ELb0EEEJNS5_IJSH_SG_SH_EEENS5_IJNSS_ISH_SC_EENSS_INS5_IJNSA_ILi32EEESB_EEENS5_IJSC_SF_EEEEEEEEaSJ_aSJ_NS1E_6fusion15FusionCallbacksIS1I_NS1Q_17LinearCombinationIaiaiLNS_15FloatRoundStyleE2EEES1J_S1P_JEEENS4_5SM1004TMEM4LOAD26SM100_TMEM_LOAD_32dp32b32xENS4_13SM90_TMA_LOADENS11_INS12_ILi1ELi4ELi3EEES15_NSS_INS5_IJS16_S1L_EEENS5_IJS1L_SC_EEEEEEENS4_39AutoVectorizingCopyWithAssumedAlignmentILi128EEENS4_14SM90_TMA_STOREES25_S27_S27_EEEvvEEEEvNT_6ParamsE,@"STO_CUDA_ENTRY STV_DEFAULT"
_ZN7cutlass13device_kernelINS_4gemm6kernel13GemmUniversalIN4cute5tupleIJiiiiEEENS1_10collective13CollectiveMmaINS1_35MainloopSm100TmaUmmaWarpSpecializedILi5ELi2ELi4ENS5_IJNS4_1CILi2EEESB_NSA_ILi1EEEEEEEENS5_IJNSA_ILi128EEENSA_ILi256EEENSA_ILi64EEEEEEaNS5_IJlSC_lEEEaSJ_NS4_8TiledMMAINS4_8MMA_AtomIJNS4_21SM100_MMA_S8_2x1SM_SSIaaiLi128ELi256ELNS4_4UMMA5MajorE0ELSO_0ELNSN_8SaturateE0EEEEEENS4_6LayoutINS5_IJSC_SC_SC_EEENS5_IJNSA_ILi0EEESU_SU_EEEEENS5_IJNS4_10UnderscoreESX_SX_EEEEENS4_28SM100_TMA_2SM_LOAD_MULTICASTENS4_14ComposedLayoutINS4_7SwizzleILi2ELi4ELi3EEENS4_18smem_ptr_flag_bitsILi8EEENSS_INS5_IJNSA_ILi8EEESH_EEENS5_IJSH_SC_EEEEEEEvNS4_8identityENS4_18SM100_TMA_2SM_LOADES1A_vS1B_EENS_8epilogue10collective18CollectiveEpilogueINS1E_23Sm100TmaWarpSpecializedILi4ELi2ELi32ELb0ELb0EEEJNS5_IJSH_SG_SH_EEENS5_IJNSS_ISH_SC_EENSS_INS5_IJNSA_ILi32EEESB_EEENS5_IJSC_SF_EEEEEEEEaSJ_aSJ_NS1E_6fusion15FusionCallbacksIS1I_NS1Q_17LinearCombinationIaiaiLNS_15FloatRoundStyleE2EEES1J_S1P_JEEENS4_5SM1004TMEM4LOAD26SM100_TMEM_LOAD_32dp32b32xENS4_13SM90_TMA_LOADENS11_INS12_ILi1ELi4ELi3EEES15_NSS_INS5_IJS16_S1L_EEENS5_IJS1L_SC_EEEEEEENS4_39AutoVectorizingCopyWithAssumedAlignmentILi128EEENS4_14SM90_TMA_STOREES25_S27_S27_EEEvvEEEEvNT_6ParamsE:
[----:B------:R-:W1:Y:S01]  /*0000*/  LDC R1, c[0x0][0x37c] ;  /* 0x0000df00ff017b82 */ /* 0x000e620000000800 */
[----:B------:R-:W2:Y:S01]  /*0010*/  S2R R87, SR_TID.X ;  /* 0x0000000000577919 */ /* 0x000ea20000002100 */
[----:B------:R-:W3:Y:S06]  /*0020*/  LDCU.64 UR8, c[0x0][0x890] ;  /* 0x00011200ff0877ac */ /* 0x000eec0008000a00 */
[----:B------:R-:W4:Y:S01]  /*0030*/  S2UR UR46, SR_CgaCtaId ;  /* 0x00000000002e79c3 */ /* 0x000f220000008800 */
[----:B------:R-:W-:Y:S02]  /*0040*/  PRMT R76, RZ, 0x7610, R76 ;  /* 0x00007610ff4c7816 */ /* 0x000fe4000000004c */
[----:B------:R-:W-:Y:S01]  /*0050*/  ELECT P1, URZ, PT ;  /* 0x0000000000ff782f */ /* 0x000fe20003820000 */
[----:B---3--:R-:W-:-:S04]  /*0060*/  UISETP.NE.U32.AND UP0, UPT, UR8, URZ, UPT ;  /* 0x000000ff0800728c */ /* 0x008fc8000bf05070 */
[----:B------:R-:W-:Y:S02]  /*0070*/  UISETP.NE.AND.EX UP0, UPT, UR9, URZ, UPT, UP0 ;  /* 0x000000ff0900728c */ /* 0x000fe4000bf05300 */
[----:B----4-:R-:W-:Y:S02]  /*0080*/  ULOP3.LUT UR33, UR46, 0x1, URZ, 0xc0, !UPT ;  /* 0x000000012e217892 */ /* 0x010fe4000f8ec0ff */
[----:B------:R-:W-:Y:S01]  /*0090*/  ULOP3.LUT UR34, UR46, 0x1, URZ, 0x3c, !UPT ;  /* 0x000000012e227892 */ /* 0x000fe2000f8e3cff */
[----:B--2---:R-:W-:-:S05]  /*00a0*/  SHF.R.U32.HI R77, RZ, 0x5, R87 ;  /* 0x00000005ff4d7819 */ /* 0x004fca0000011657 */
[----:B------:R-:W2:Y:S02]  /*00b0*/  SHFL.IDX PT, R0, R77, RZ, 0x1f ;  /* 0x00001fff4d007589 */ /* 0x000ea400000e0000 */
[----:B--2---:R-:W-:Y:S01]  /*00c0*/  R2UR UR18, R0 ;  /* 0x00000000001272ca */ /* 0x004fe200000e0000 */
[----:B-1----:R-:W-:-:S14]  /*00d0*/  BRA.U UP0, `(.L_x_0) ;  /* 0x0000000100307547 */ /* 0x002fdc000b800000 */
[----:B------:R-:W1:Y:S02]  /*00e0*/  LDCU.64 UR4, c[0x0][0x888] ;  /* 0x00011100ff0477ac */ /* 0x000e640008000a00 */
[----:B-1----:R-:W-:-:S04]  /*00f0*/  UISETP.NE.U32.AND UP0, UPT, UR4, URZ, UPT ;  /* 0x000000ff0400728c */ /* 0x002fc8000bf05070 */
[----:B------:R-:W-:-:S09]  /*0100*/  UISETP.NE.AND.EX UP0, UPT, UR5, URZ, UPT, UP0 ;  /* 0x000000ff0500728c */ /* 0x000fd2000bf05300 */
[----:B------:R-:W-:Y:S05]  /*0110*/  BRA.U !UP0, `(.L_x_1) ;  /* 0x0000000108147547 */ /* 0x000fea000b800000 */
[----:B------:R-:W1:Y:S01]  /*0120*/  LDC.64 R40, c[0x0][0x888] ;  /* 0x00022200ff287b82 */ /* 0x000e620000000a00 */
[----:B------:R-:W1:Y:S02]  /*0130*/  LDCU.64 UR4, c[0x0][0x358] ;  /* 0x00006b00ff0477ac */ /* 0x000e640008000a00 */
[----:B-1----:R1:W5:Y:S01]  /*0140*/  LDG.E R40, desc[UR4][R40.64] ;  /* 0x0000000428287981 */ /* 0x002362000c1e1900 */
[----:B------:R-:W-:Y:S01]  /*0150*/  HFMA2 R76, -RZ, RZ, 0, 5.9604644775390625e-08 ;  /* 0x00000001ff4c7431 */ /* 0x000fe200000001ff */
[----:B------:R-:W-:Y:S05]  /*0160*/  BRA `(.L_x_0) ;  /* 0x00000000000c7947 */ /* 0x000fea0003800000 */
.L_x_1:
[----:B------:R-:W1:Y:S01]  /*0170*/  LDCU UR4, c[0x0][0x880] ;  /* 0x00011000ff0477ac */ /* 0x000e620008000800 */
[----:B------:R-:W-:Y:S01]  /*0180*/  HFMA2 R76, -RZ, RZ, 0, 5.9604644775390625e-08 ;  /* 0x00000001ff4c7431 */ /* 0x000fe200000001ff */
[----:B-1----:R-:W-:-:S07]  /*0190*/  MOV R40, UR4 ;  /* 0x0000000400287c02 */ /* 0x002fce0008000f00 */
.L_x_0:
[----:B------:R-:W2:Y:S02]  /*01a0*/  LDCU.64 UR4, c[0x0][0x8b0] ;  /* 0x00011600ff0477ac */ /* 0x000ea40008000a00 */
[----:B--2---:R-:W-:-:S04]  /*01b0*/  UISETP.NE.U32.AND UP0, UPT, UR4, URZ, UPT ;  /* 0x000000ff0400728c */ /* 0x004fc8000bf05070 */
[----:B------:R-:W-:-:S09]  /*01c0*/  UISETP.NE.AND.EX UP0, UPT, UR5, URZ, UPT, UP0 ;  /* 0x000000ff0500728c */ /* 0x000fd2000bf05300 */
[----:B------:R-:W-:Y:S05]  /*01d0*/  BRA.U UP0, `(.L_x_2) ;  /* 0x0000000100287547 */ /* 0x000fea000b800000 */
[----:B------:R-:W2:Y:S02]  /*01e0*/  LDCU.64 UR4, c[0x0][0x8a8] ;  /* 0x00011500ff0477ac */ /* 0x000ea40008000a00 */
[----:B--2---:R-:W-:-:S04]  /*01f0*/  UISETP.NE.U32.AND UP0, UPT, UR4, URZ, UPT ;  /* 0x000000ff0400728c */ /* 0x004fc8000bf05070 */
[----:B------:R-:W-:-:S09]  /*0200*/  UISETP.NE.AND.EX UP0, UPT, UR5, URZ, UPT, UP0 ;  /* 0x000000ff0500728c */ /* 0x000fd2000bf05300 */
[----:B------:R-:W-:Y:S05]  /*0210*/  BRA.U !UP0, `(.L_x_3) ;  /* 0x0000000108107547 */ /* 0x000fea000b800000 */
[----:B------:R-:W2:Y:S01]  /*0220*/  LDC.64 R38, c[0x0][0x8a8] ;  /* 0x00022a00ff267b82 */ /* 0x000ea20000000a00 */
[----:B------:R-:W2:Y:S02]  /*0230*/  LDCU.64 UR4, c[0x0][0x358] ;  /* 0x00006b00ff0477ac */ /* 0x000ea40008000a00 */
[----:B--2---:R2:W5:Y:S01]  /*0240*/  LDG.E R38, desc[UR4][R38.64] ;  /* 0x0000000426267981 */ /* 0x004562000c1e1900 */
[----:B------:R-:W-:Y:S05]  /*0250*/  BRA `(.L_x_2) ;  /* 0x0000000000087947 */ /* 0x000fea0003800000 */
.L_x_3:
[----:B------:R-:W2:Y:S02]  /*0260*/  LDCU UR4, c[0x0][0x8a0] ;  /* 0x00011400ff0477ac */ /* 0x000ea40008000800 */
[----:B--2---:R-:W-:Y:S02]  /*0270*/  MOV R38, UR4 ;  /* 0x0000000400267c02 */ /* 0x004fe40008000f00 */
.L_x_2:
[----:B------:R-:W-:Y:S01]  /*0280*/  IMAD.U32 R0, RZ, RZ, UR18 ;  /* 0x00000012ff007e24 */ /* 0x000fe2000f8e00ff */
[----:B------:R-:W-:Y:S04]  /*0290*/  BSSY.RECONVERGENT B0, `(.L_x_4) ;  /* 0x000000c000007945 */ /* 0x000fe80003800200 */
[C---:B------:R-:W-:Y:S02]  /*02a0*/  ISETP.NE.OR P2, PT, R0.reuse, 0x1, !P1 ;  /* 0x000000010000780c */ /* 0x040fe40004f45670 */
[----:B------:R-:W-:-:S11]  /*02b0*/  ISETP.NE.OR P0, PT, R0, 0x3, !P1 ;  /* 0x000000030000780c */ /* 0x000fd60004f05670 */
[----:B------:R-:W-:Y:S05]  /*02c0*/  @P2 BRA `(.L_x_5) ;  /* 0x0000000000202947 */ /* 0x000fea0003800000 */
[----:B------:R-:W3:Y:S02]  /*02d0*/  LDCU.64 UR4, c[0x0][0x348] ;  /* 0x00006900ff0477ac */ /* 0x000ee40008000a00 */
[----:B---3--:R-:W-:Y:S02]  /*02e0*/  UIADD3 UR6, UP1, UPT, UR4, 0x80, URZ ;  /* 0x0000008004067890 */ /* 0x008fe4000ff3e0ff */
[----:B------:R-:W-:Y:S02]  /*02f0*/  UIADD3 UR4, UP0, UPT, UR4, 0x180, URZ ;  /* 0x0000018004047890 */ /* 0x000fe4000ff1e0ff */
[----:B------:R-:W-:Y:S02]  /*0300*/  UIADD3.X UR7, UPT, UPT, URZ, UR5, URZ, UP1, !UPT ;  /* 0x00000005ff077290 */ /* 0x000fe40008ffe4ff */
[----:B------:R-:W-:-:S07]  /*0310*/  UIADD3.X UR5, UPT, UPT, URZ, UR5, URZ, UP0, !UPT ;  /* 0x00000005ff057290 */ /* 0x000fce00087fe4ff */
[----:B------:R3:W-:Y:S02]  /*0320*/  UTMACCTL.PF [UR6] ;  /* 0x00000000060079b9 */ /* 0x0007e40008040000 */
[----:B------:R3:W-:Y:S02]  /*0330*/  UTMACCTL.PF [UR4] ;  /* 0x00000000040079b9 */ /* 0x0007e40008040000 */
[----:B---3--:R-:W-:Y:S01]  /*0340*/  NOP ;  /* 0x0000000000007918 */ /* 0x008fe20000000000 */
.L_x_5:
[----:B------:R-:W-:Y:S05]  /*0350*/  BSYNC.RECONVERGENT B0 ;  /* 0x0000000000007941 */ /* 0x000fea0003800200 */
.L_x_4:
[----:B------:R-:W-:Y:S04]  /*0360*/  BSSY.RECONVERGENT B0, `(.L_x_6) ;  /* 0x000000a000007945 */ /* 0x000fe80003800200 */
        /* <DEDUP_REMOVED lines=9> */
.L_x_7:
[----:B------:R-:W-:Y:S05]  /*0400*/  BSYNC.RECONVERGENT B0 ;  /* 0x0000000000007941 */ /* 0x000fea0003800200 */
.L_x_6:
[----:B------:R-:W3:Y:S01]  /*0410*/  LDCU.64 UR4, c[0x0][0x888] ;  /* 0x00011100ff0477ac */ /* 0x000ee20008000a00 */
[----:B------:R-:W-:Y:S02]  /*0420*/  UISETP.EQ.U32.AND UP1, UPT, UR8, URZ, UPT ;  /* 0x000000ff0800728c */ /* 0x000fe4000bf22070 */
[----:B------:R-:W-:Y:S02]  /*0430*/  UPLOP3.LUT UP3, UPT, UPT, UPT, UPT, 0x80, 0x8 ;  /* 0x000000000008789c */ /* 0x000fe40003f6f070 */
[----:B---3--:R-:W-:-:S04]  /*0440*/  UISETP.NE.U32.AND UP0, UPT, UR4, URZ, UPT ;  /* 0x000000ff0400728c */ /* 0x008fc8000bf05070 */
[----:B------:R-:W-:-:S04]  /*0450*/  UISETP.NE.AND.EX UP0, UPT, UR5, URZ, UPT, UP0 ;  /* 0x000000ff0500728c */ /* 0x000fc8000bf05300 */
[----:B------:R-:W-:-:S04]  /*0460*/  UISETP.EQ.OR.EX UP2, UPT, UR9, URZ, !UP0, UP1 ;  /* 0x000000ff0900728c */ /* 0x000fc8000c742710 */
[----:B------:R-:W-:-:S06]  /*0470*/  UP2UR UR4, UPR, URZ, 0x4 ;  /* 0x00000004ff047883 */ /* 0x000fcc0008000000 */
[----:B------:R-:W-:Y:S01]  /*0480*/  MOV R79, UR4 ;  /* 0x00000004004f7c02 */ /* 0x000fe20008000f00 */
[----:B------:R-:W-:Y:S06]  /*0490*/  BRA.U !UP2, `(.L_x_8) ;  /* 0x000000010a207547 */ /* 0x000fec000b800000 */
[----:B-----5:R-:W-:Y:S01]  /*04a0*/  R2UR UR5, R40 ;  /* 0x00000000280572ca */ /* 0x020fe200000e0000 */
[----:B------:R-:W-:Y:S02]  /*04b0*/  UISETP.NE.U32.AND UP1, UPT, UR8, URZ, UPT ;  /* 0x000000ff0800728c */ /* 0x000fe4000bf25070 */
[----:B------:R-:W-:Y:S02]  /*04c0*/  USEL UR4, URZ, 0xffffffff, UP0 ;  /* 0xffffffffff047887 */ /* 0x000fe40008000000 */
[----:B------:R-:W-:-:S08]  /*04d0*/  UISETP.NE.AND.EX UP1, UPT, UR9, URZ, UPT, UP1 ;  /* 0x000000ff0900728c */ /* 0x000fd0000bf25310 */
[----:B------:R-:W-:-:S04]  /*04e0*/  UISETP.NE.AND UP0, UPT, UR5, URZ, UPT ;  /* 0x000000ff0500728c */ /* 0x000fc8000bf05270 */
[----:B------:R-:W-:-:S04]  /*04f0*/  @!UP1 USEL UR4, URZ, 0xffffffff, UP0 ;  /* 0xffffffffff049887 */ /* 0x000fc80008000000 */
[----:B------:R-:W-:-:S04]  /*0500*/  ULOP3.LUT UR4, UR4, 0x1, URZ, 0xc0, !UPT ;  /* 0x0000000104047892 */ /* 0x000fc8000f8ec0ff */
[----:B------:R-:W-:-:S11]  /*0510*/  UISETP.NE.U32.AND UP3, UPT, UR4, 0x1, UPT ;  /* 0x000000010400788c */ /* 0x000fd6000bf65070 */
.L_x_8:
[----:B------:R-:W3:Y:S01]  /*0520*/  SHFL.IDX PT, R0, R77, RZ, 0x1f ;  /* 0x00001fff4d007589 */ /* 0x000ee200000e0000 */
[----:B------:R-:W-:-:S04]  /*0530*/  UISETP.NE.AND UP0, UPT, UR18, 0x2, UPT ;  /* 0x000000021200788c */ /* 0x000fc8000bf05270 */
[----:B------:R-:W-:Y:S02]  /*0540*/  UISETP.EQ.AND UP1, UPT, UR33, URZ, !UP0 ;  /* 0x000000ff2100728c */ /* 0x000fe4000c722270 */
[----:B------:R-:W-:-:S04]  /*0550*/  USEL UR52, URZ, 0x1, UP0 ;  /* 0x00000001ff347887 */ /* 0x000fc80008000000 */
[----:B------:R-:W-:Y:S02]  /*0560*/  PLOP3.LUT P3, PT, P1, PT, UP1, 0x80, 0x8 ;  /* 0x000000000008781c */ /* 0x000fe40000f6f018 */
[----:B---3--:R-:W-:-:S13]  /*0570*/  ISETP.NE.AND P0, PT, R0, RZ, PT ;  /* 0x000000ff0000720c */ /* 0x008fda0003f05270 */
[----:B------:R-:W-:Y:S05]  /*0580*/  @P0 BRA `(.L_x_9) ;  /* 0x00000000005c0947 */ /* 0x000fea0003800000 */
[----:B------:R-:W-:Y:S01]  /*0590*/  UMOV UR4, 0x400 ;  /* 0x0000040000047882 */ /* 0x000fe20000000000 */
[----:B------:R-:W-:Y:S01]  /*05a0*/  UMOV UR8, 0x1 ;  /* 0x0000000100087882 */ /* 0x000fe20000000000 */
[----:B------:R-:W-:Y:S01]  /*05b0*/  UMOV UR6, 0x2 ;  /* 0x0000000200067882 */ /* 0x000fe20000000000 */
[----:B------:R-:W-:Y:S02]  /*05c0*/  ULEA UR4, UR46, UR4, 0x18 ;  /* 0x000000042e047291 */ /* 0x000fe4000f8ec0ff */
[----:B------:R-:W-:-:S04]  /*05d0*/  UIADD3 UR8, UPT, UPT, -UR8, 0x100000, URZ ;  /* 0x0010000008087890 */ /* 0x000fc8000fffe1ff */
[----:B------:R-:W-:Y:S02]  /*05e0*/  USHF.L.U32 UR9, UR8, 0xb, URZ ;  /* 0x0000000b08097899 */ /* 0x000fe400080006ff */
[----:B------:R-:W-:Y:S02]  /*05f0*/  USHF.L.U32 UR8, UR8, 0x1, URZ ;  /* 0x0000000108087899 */ /* 0x000fe400080006ff */
[----:B------:R-:W-:-:S04]  /*0600*/  UIADD3 UR6, UPT, UPT, -UR6, 0x100000, URZ ;  /* 0x0010000006067890 */ /* 0x000fc8000fffe1ff */
[----:B------:R-:W-:Y:S02]  /*0610*/  USHF.L.U32 UR7, UR6, 0xb, URZ ;  /* 0x0000000b06077899 */ /* 0x000fe400080006ff */
[----:B------:R-:W-:Y:S01]  /*0620*/  USHF.L.U32 UR6, UR6, 0x1, URZ ;  /* 0x0000000106067899 */ /* 0x000fe200080006ff */
[----:B------:R-:W-:Y:S01]  /*0630*/  ELECT P0, URZ, PT ;  /* 0x0000000000ff782f */ /* 0x000fe20003800000 */
[----:B------:R-:W3:Y:S02]  /*0640*/  FENCE.VIEW.ASYNC.S ;  /* 0x00000000000073c6 */ /* 0x000ee40000000000 */
[----:B---3--:R3:W4:Y:S08]  /*0650*/  SYNCS.EXCH.64 URZ, [UR4], UR8 ;  /* 0x0000000804ff75b2 */ /* 0x0087300008000100 */
[----:B------:R3:W1:Y:S01]  /*0660*/  SYNCS.EXCH.64 URZ, [UR4+0x28], UR6 ;  /* 0x0000280604ff75b2 */ /* 0x0006620008000100 */
        /* <DEDUP_REMOVED lines=8> */
[----:B------:R-:W-:Y:S01]  /*06f0*/  NOP ;  /* 0x0000000000007918 */ /* 0x000fe20000000000 */
.L_x_9:
[----:B------:R-:W2:Y:S01]  /*0700*/  SHFL.IDX PT, R0, R77, RZ, 0x1f ;  /* 0x00001fff4d007589 */ /* 0x000ea200000e0000 */
[----:B------:R-:W-:Y:S01]  /*0710*/  NOP ;  /* 0x0000000000007918 */ /* 0x000fe20000000000 */
[----:B--2---:R-:W-:-:S13]  /*0720*/  ISETP.NE.AND P0, PT, R0, 0x1, PT ;  /* 0x000000010000780c */ /* 0x004fda0003f05270 */
[----:B------:R-:W-:Y:S05]  /*0730*/  @P0 BRA `(.L_x_10) ;  /* 0x0000000000540947 */ /* 0x000fea0003800000 */
[----:B---3--:R-:W-:Y:S01]  /*0740*/  UMOV UR4, 0x400 ;  /* 0x0000040000047882 */ /* 0x008fe20000000000 */
        /* <DEDUP_REMOVED lines=10> */
[----:B------:R-:W2:Y:S02]  /*07f0*/  FENCE.VIEW.ASYNC.S ;  /* 0x00000000000073c6 */ /* 0x000ea40000000000 */
[----:B--2---:R2:W3:Y:S08]  /*0800*/  SYNCS.EXCH.64 URZ, [UR4+0x50], UR8 ;  /* 0x0000500804ff75b2 */ /* 0x0044f00008000100 */
        /* <DEDUP_REMOVED lines=8> */
.L_x_10:
[----:B------:R-:W4:Y:S01]  /*0890*/  SHFL.IDX PT, R0, R77, RZ, 0x1f ;  /* 0x00001fff4d007589 */ /* 0x000f2200000e0000 */
[----:B------:R-:W-:Y:S01]  /*08a0*/  NOP ;  /* 0x0000000000007918 */ /* 0x000fe20000000000 */
[----:B----4-:R-:W-:-:S13]  /*08b0*/  ISETP.NE.AND P0, PT, R0, 0x3, PT ;  /* 0x000000030000780c */ /* 0x010fda0003f05270 */
[----:B------:R-:W-:Y:S05]  /*08c0*/  @P0 BRA `(.L_x_11) ;  /* 0x00000000002c0947 */ /* 0x000fea0003800000 */
[----:B--23--:R-:W-:Y:S01]  /*08d0*/  UMOV UR6, 0x400 ;  /* 0x0000040000067882 */ /* 0x00cfe20000000000 */
[----:B------:R-:W-:Y:S01]  /*08e0*/  UMOV UR4, 0x20 ;  /* 0x0000002000047882 */ /* 0x000fe20000000000 */
[----:B------:R-:W-:Y:S02]  /*08f0*/  ULEA UR6, UR46, UR6, 0x18 ;  /* 0x000000062e067291 */ /* 0x000fe4000f8ec0ff */
[----:B------:R-:W-:-:S04]  /*0900*/  UIADD3 UR4, UPT, UPT, -UR4, 0x100000, URZ ;  /* 0x0010000004047890 */ /* 0x000fc8000fffe1ff */
[----:B------:R-:W-:Y:S02]  /*0910*/  USHF.L.U32 UR5, UR4, 0xb, URZ ;  /* 0x0000000b04057899 */ /* 0x000fe400080006ff */
[----:B------:R-:W-:Y:S01]  /*0920*/  USHF.L.U32 UR4, UR4, 0x1, URZ ;  /* 0x0000000104047899 */ /* 0x000fe200080006ff */
[----:B------:R-:W-:Y:S01]  /*0930*/  ELECT P0, URZ, PT ;  /* 0x0000000000ff782f */ /* 0x000fe20003800000 */
[----:B------:R-:W2:Y:S10]  /*0940*/  FENCE.VIEW.ASYNC.S ;  /* 0x00000000000073c6 */ /* 0x000eb40000000000 */
[----:B--2---:R4:W2:Y:S01]  /*0950*/  SYNCS.EXCH.64 URZ, [UR6+0x90], UR4 ;  /* 0x0000900406ff75b2 */ /* 0x0048a20008000100 */
[----:B------:R4:W3:Y:S02]  /*0960*/  SYNCS.EXCH.64 URZ, [UR6+0x98], UR4 ;  /* 0x0000980406ff75b2 */ /* 0x0008e40008000100 */
[----:B----4-:R-:W-:Y:S01]  /*0970*/  NOP ;  /* 0x0000000000007918 */ /* 0x010fe20000000000 */
.L_x_11:
[----:B------:R-:W4:Y:S01]  /*0980*/  SHFL.IDX PT, R0, R77, RZ, 0x1f ;  /* 0x00001fff4d007589 */ /* 0x000f2200000e0000 */
[----:B------:R-:W-:Y:S01]  /*0990*/  NOP ;  /* 0x0000000000007918 */ /* 0x000fe20000000000 */
[----:B----4-:R-:W-:-:S13]  /*09a0*/  ISETP.NE.AND P0, PT, R0, 0x4, PT ;  /* 0x000000040000780c */ /* 0x010fda0003f05270 */
[----:B------:R-:W-:Y:S05]  /*09b0*/  @P0 BRA `(.L_x_12) ;  /* 0x0000000000480947 */ /* 0x000fea0003800000 */
[----:B--23--:R-:W-:Y:S01]  /*09c0*/  UMOV UR4, 0x3a0 ;  /* 0x000003a000047882 */ /* 0x00cfe20000000000 */
[----:B------:R-:W-:Y:S01]  /*09d0*/  UMOV UR6, 0x400 ;  /* 0x0000040000067882 */ /* 0x000fe20000000000 */
[----:B------:R-:W-:Y:S01]  /*09e0*/  USEL UR4, UR4, 0x320, UP3 ;  /* 0x0000032004047887 */ /* 0x000fe20009800000 */
        /* <DEDUP_REMOVED lines=10> */
[----:B--2---:R4:W2:Y:S08]  /*0a90*/  SYNCS.EXCH.64 URZ, [UR6+0xa0], UR8 ;  /* 0x0000a00806ff75b2 */ /* 0x0048b00008000100 */
[----:B------:R4:W3:Y:S01]  /*0aa0*/  SYNCS.EXCH.64 URZ, [UR6+0xb0], UR4 ;  /* 0x0000b00406ff75b2 */ /* 0x0008e20008000100 */
[----:B------:R4:W1:Y:S01]  /*0ab0*/  SYNCS.EXCH.64 URZ, [UR6+0xa8], UR8 ;  /* 0x0000a80806ff75b2 */ /* 0x0008620008000100 */
[----:B------:R4:W1:Y:S02]  /*0ac0*/  SYNCS.EXCH.64 URZ, [UR6+0xb8], UR4 ;  /* 0x0000b80406ff75b2 */ /* 0x0008640008000100 */
[----:B----4-:R-:W-:Y:S01]  /*0ad0*/  NOP ;  /* 0x0000000000007918 */ /* 0x010fe20000000000 */
.L_x_12:
[----:B------:R-:W4:Y:S01]  /*0ae0*/  SHFL.IDX PT, R0, R77, RZ, 0x1f ;  /* 0x00001fff4d007589 */ /* 0x000f2200000e0000 */
[----:B------:R-:W-:Y:S01]  /*0af0*/  NOP ;  /* 0x0000000000007918 */ /* 0x000fe20000000000 */
[----:B----4-:R-:W-:-:S13]  /*0b00*/  ISETP.NE.AND P0, PT, R0, 0x5, PT ;  /* 0x000000050000780c */ /* 0x010fda0003f05270 */
[----:B------:R-:W-:Y:S05]  /*0b10*/  @P0 BRA `(.L_x_13) ;  /* 0x0000000000540947 */ /* 0x000fea0003800000 */
[----:B--23--:R-:W-:Y:S01]  /*0b20*/  UMOV UR4, 0x400 ;  /* 0x0000040000047882 */ /* 0x00cfe20000000000 */
        /* <DEDUP_REMOVED lines=14> */
[----:B------:R4:W1:Y:S01]  /*0c10*/  SYNCS.EXCH.64 URZ, [UR4+0xe8], UR8 ;  /* 0x0000e80804ff75b2 */ /* 0x0008620008000100 */
[----:B------:R4:W1:Y:S01]  /*0c20*/  SYNCS.EXCH.64 URZ, [UR4+0xd0], UR6 ;  /* 0x0000d00604ff75b2 */ /* 0x0008620008000100 */
[----:B------:R4:W1:Y:S01]  /*0c30*/  SYNCS.EXCH.64 URZ, [UR4+0xf0], UR8 ;  /* 0x0000f00804ff75b2 */ /* 0x0008620008000100 */
[----:B------:R4:W1:Y:S01]  /*0c40*/  SYNCS.EXCH.64 URZ, [UR4+0xd8], UR6 ;  /* 0x0000d80604ff75b2 */ /* 0x0008620008000100 */
[----:B------:R4:W1:Y:S02]  /*0c50*/  SYNCS.EXCH.64 URZ, [UR4+0xf8], UR8 ;  /* 0x0000f80804ff75b2 */ /* 0x0008640008000100 */
[----:B----4-:R-:W-:Y:S01]  /*0c60*/  NOP ;  /* 0x0000000000007918 */ /* 0x010fe20000000000 */
.L_x_13:
[----:B------:R-:W4:Y:S01]  /*0c70*/  SHFL.IDX PT, R0, R77, RZ, 0x1f ;  /* 0x00001fff4d007589 */ /* 0x000f2200000e0000 */
[----:B------:R-:W-:Y:S01]  /*0c80*/  ISETP.NE.OR P1, PT, RZ, UR18, !P1 ;  /* 0x00000012ff007c0c */ /* 0x000fe2000cf25670 */
        /* <DEDUP_REMOVED lines=12> */
[----:B------:R4:W3:Y:S01]  /*0d50*/  SYNCS.EXCH.64 URZ, [UR4+0x110], UR6 ;  /* 0x0001100604ff75b2 */ /* 0x0008e20008000100 */
[----:B------:R4:W1:Y:S01]  /*0d60*/  SYNCS.EXCH.64 URZ, [UR4+0x108], UR6 ;  /* 0x0001080604ff75b2 */ /* 0x0008620008000100 */
[----:B------:R4:W1:Y:S02]  /*0d70*/  SYNCS.EXCH.64 URZ, [UR4+0x118], UR6 ;  /* 0x0001180604ff75b2 */ /* 0x0008640008000100 */
[----:B----4-:R-:W-:Y:S01]  /*0d80*/  NOP ;  /* 0x0000000000007918 */ /* 0x010fe20000000000 */
.L_x_14:
[----:B------:R-:W-:Y:S01]  /*0d90*/  VOTEU.ALL UP0, P1 ;  /* 0x0000000000ff7886 */ /* 0x000fe20000800000 */
[----:B--23--:R-:W-:Y:S01]  /*0da0*/  UMOV UR4, 0x20 ;  /* 0x0000002000047882 */ /* 0x00cfe20000000000 */
[----:B------:R-:W2:Y:S01]  /*0db0*/  LDCU UR7, c[0x0][0x36c] ;  /* 0x00006d80ff0777ac */ /* 0x000ea20008000800 */
[----:B------:R-:W-:Y:S01]  /*0dc0*/  NOP ;  /* 0x0000000000007918 */ /* 0x000fe20000000000 */
[----:B------:R-:W-:Y:S01]  /*0dd0*/  LOP3.LUT R0, R87, 0x1f, RZ, 0xc0, !PT ;  /* 0x0000001f57007812 */ /* 0x000fe200078ec0ff */
[----:B------:R-:W-:Y:S01]  /*0de0*/  @!UP0 UMOV UR6, 0x400 ;  /* 0x0000040000068882 */ /* 0x000fe20000000000 */
[----:B------:R-:W-:-:S04]  /*0df0*/  @!UP0 UIADD3 UR4, UPT, UPT, -UR4, 0x100000, URZ ;  /* 0x0010000004048890 */ /* 0x000fc8000fffe1ff */
[----:B------:R-:W-:Y:S02]  /*0e00*/  @!UP0 USHF.L.U32 UR5, UR4, 0xb, URZ ;  /* 0x0000000b04058899 */ /* 0x000fe400080006ff */
[----:B------:R-:W-:Y:S02]  /*0e10*/  @!UP0 USHF.L.U32 UR4, UR4, 0x1, URZ ;  /* 0x0000000104048899 */ /* 0x000fe400080006ff */
[----:B------:R-:W-:Y:S01]  /*0e20*/  @!UP0 ULEA UR6, UR46, UR6, 0x18 ;  /* 0x000000062e068291 */ /* 0x000fe2000f8ec0ff */
[----:B------:R-:W-:Y:S01]  /*0e30*/  VOTEU.ALL UP0, P1 ;  /* 0x0000000000ff7886 */ /* 0x000fe20000800000 */
[----:B------:R-:W-:Y:S02]  /*0e40*/  UISETP.NE.AND UP4, UPT, UR18, URZ, UPT ;  /* 0x000000ff1200728c */ /* 0x000fe4000bf85270 */
[----:B--2---:R-:W-:Y:S01]  /*0e50*/  UISETP.EQ.U32.AND UP5, UPT, UR7, 0x1, UPT ;  /* 0x000000010700788c */ /* 0x004fe2000bfa2070 */
[----:B------:R-:W2:Y:S07]  /*0e60*/  FENCE.VIEW.ASYNC.S ;  /* 0x00000000000073c6 */ /* 0x000eae0000000000 */
[----:B--2---:R2:W3:Y:S01]  /*0e70*/  @!UP0 SYNCS.EXCH.64 URZ, [UR6+0x120], UR4 ;  /* 0x0001200406ff85b2 */ /* 0x0044e20008000100 */
[----:B------:R-:W-:Y:S05]  /*0e80*/  BRA.U !UP5, `(.L_x_15) ;  /* 0x000000010d087547 */ /* 0x000fea000b800000 */
[----:B-1-3--:R-:W-:Y:S01]  /*0e90*/  UCGABAR_ARV ;  /* 0x00000000000079c7 */ /* 0x00afe20008000000 */
[----:B------:R-:W-:Y:S05]  /*0ea0*/  BRA `(.L_x_16) ;  /* 0x0000000000047947 */ /* 0x000fea0003800000 */
.L_x_15:
[----:B-1-3--:R-:W-:Y:S01]  /*0eb0*/  NOP ;  /* 0x0000000000007918 */ /* 0x00afe20000000000 */
.L_x_16:
[----:B------:R-:W1:Y:S01]  /*0ec0*/  S2UR UR28, SR_CTAID.X ;  /* 0x00000000001c79c3 */ /* 0x000e620000002500 */
[----:B------:R-:W-:-:S05]  /*0ed0*/  CS2R.32 R78, SR_CgaSize ;  /* 0x00000000004e7805 */ /* 0x000fca0000008a00 */
[----:B------:R-:W-:-:S05]  /*0ee0*/  IMAD R78, R78, -0xa0, RZ ;  /* 0xffffff604e4e7824 */ /* 0x000fca00078e02ff */
[----:B--2---:R-:W-:-:S14]  /*0ef0*/  R2UR UR5, R78 ;  /* 0x000000004e0572ca */ /* 0x004fdc00000e0000 */
[----:B------:R-:W2:Y:S01]  /*0f00*/  LDCU UR5, c[0x0][UR5+0x2b0] ;  /* 0x00005600050577ac */ /* 0x000ea20008000800 */
[----:B------:R-:W-:-:S05]  /*0f10*/  CS2R.32 R78, SR_CgaSize ;  /* 0x00000000004e7805 */ /* 0x000fca0000008a00 */
[----:B------:R-:W-:-:S05]  /*0f20*/  IMAD R78, R78, -0xa0, RZ ;  /* 0xffffff604e4e7824 */ /* 0x000fca00078e02ff */
[----:B------:R-:W-:-:S14]  /*0f30*/  R2UR UR4, R78 ;  /* 0x000000004e0472ca */ /* 0x000fdc00000e0000 */
[----:B------:R-:W3:Y:S01]  /*0f40*/  LDCU UR4, c[0x0][UR4+0x2b4] ;  /* 0x00005680040477ac */ /* 0x000ee20008000800 */
[----:B------:R-:W4:Y:S01]  /*0f50*/  S2UR UR7, SR_CTAID.Y ;  /* 0x00000000000779c3 */ /* 0x000f220000002600 */
[----:B------:R-:W-:-:S05]  /*0f60*/  CS2R.32 R78, SR_CgaSize ;  /* 0x00000000004e7805 */ /* 0x000fca0000008a00 */
[----:B------:R-:W-:-:S05]  /*0f70*/  IMAD R78, R78, -0xa0, RZ ;  /* 0xffffff604e4e7824 */ /* 0x000fca00078e02ff */
[----:B------:R-:W-:-:S14]  /*0f80*/  R2UR UR8, R78 ;  /* 0x000000004e0872ca */ /* 0x000fdc00000e0000 */
[----:B------:R-:W3:Y:S01]  /*0f90*/  LDCU UR8, c[0x0][UR8+0x2a0] ;  /* 0x00005400080877ac */ /* 0x000ee20008000800 */
[----:B------:R-:W-:Y:S01]  /*0fa0*/  UISETP.GT.U32.AND UP0, UPT, UR33, 0xffff, UPT ;  /* 0x0000ffff2100788c */ /* 0x000fe2000bf04070 */
[----:B------:R-:W3:Y:S01]  /*0fb0*/  LDCU UR19, c[0x0][0xb24] ;  /* 0x00016480ff1377ac */ /* 0x000ee20008000800 */
[----:B------:R-:W1:Y:S01]  /*0fc0*/  S2UR UR36, SR_CTAID.Z ;  /* 0x00000000002479c3 */ /* 0x000e620000002700 */
[----:B------:R-:W-:-:S05]  /*0fd0*/  CS2R.32 R78, SR_CgaSize ;  /* 0x00000000004e7805 */ /* 0x000fca0000008a00 */
[----:B------:R-:W-:-:S05]  /*0fe0*/  IMAD R78, R78, -0xa0, RZ ;  /* 0xffffff604e4e7824 */ /* 0x000fca00078e02ff */
[----:B------:R-:W-:-:S14]  /*0ff0*/  R2UR UR63, R78 ;  /* 0x000000004e3f72ca */ /* 0x000fdc00000e0000 */
[----:B------:R-:W3:Y:S01]  /*1000*/  LDCU UR63, c[0x0][UR63+0x2a4] ;  /* 0x000054803f3f77ac */ /* 0x000ee20008000800 */
[----:B------:R-:W-:Y:S01]  /*1010*/  USHF.L.U32 UR24, UR46, 0xa, URZ ;  /* 0x0000000a2e187899 */ /* 0x000fe200080006ff */
[----:B-1----:R-:W-:Y:S01]  /*1020*/  I2FP.F32.U32 R3, UR28 ;  /* 0x0000001c00037c45 */ /* 0x002fe20008201000 */
[----:B------:R-:W-:Y:S01]  /*1030*/  UMOV UR29, 0x5 ;  /* 0x00000005001d7882 */ /* 0x000fe20000000000 */
[----:B------:R-:W1:Y:S03]  /*1040*/  LDCU UR45, c[0x0][0xb24] ;  /* 0x00016480ff2d77ac */ /* 0x000e660008000800 */
[----:B--2---:R-:W-:Y:S01]  /*1050*/  FMUL R3, R3, UR5 ;  /* 0x0000000503037c20 */ /* 0x004fe20008400000 */
[----:B------:R-:W-:Y:S01]  /*1060*/  USEL UR5, UR33, 0xffff, !UP0 ;  /* 0x0000ffff21057887 */ /* 0x000fe2000c000000 */
[----:B----4-:R-:W-:Y:S01]  /*1070*/  I2FP.F32.U32 R2, UR7 ;  /* 0x0000000700027c45 */ /* 0x010fe20008201000 */
[----:B------:R-:W2:Y:S03]  /*1080*/  LDCU UR27, c[0x0][0xb30] ;  /* 0x00016600ff1b77ac */ /* 0x000ea60008000800 */
[----:B------:R-:W4:Y:S01]  /*1090*/  F2I.U32.TRUNC.NTZ R3, R3 ;  /* 0x0000000300037305 */ /* 0x000f22000020f000 */
[----:B---3--:R-:W-:Y:S01]  /*10a0*/  FMUL R2, R2, UR4 ;  /* 0x0000000402027c20 */ /* 0x008fe20008400000 */
[----:B------:R-:W-:-:S02]  /*10b0*/  ULOP3.LUT UR25, UR5, 0xffff, URZ, 0xc0, !UPT ;  /* 0x0000ffff05197892 */ /* 0x000fc4000f8ec0ff */
[----:B------:R-:W-:Y:S01]  /*10c0*/  UISETP.GE.AND UP2, UPT, UR19, 0x1, UPT ;  /* 0x000000011300788c */ /* 0x000fe2000bf46270 */
[----:B------:R-:W-:-:S03]  /*10d0*/  UMOV UR30, UR7 ;  /* 0x00000007001e7c82 */ /* 0x000fc60008000000 */
[----:B------:R-:W3:Y:S01]  /*10e0*/  F2I.U32.TRUNC.NTZ R2, R2 ;  /* 0x0000000200027305 */ /* 0x000ee2000020f000 */
[----:B------:R-:W-:Y:S01]  /*10f0*/  UMOV UR20, UR28 ;  /* 0x0000001c00147c82 */ /* 0x000fe20008000000 */
[----:B----4-:R-:W-:Y:S02]  /*1100*/  R2UR UR4, R3 ;  /* 0x00000000030472ca */ /* 0x010fe400000e0000 */
[----:B------:R-:W-:Y:S02]  /*1110*/  PRMT R3, RZ, 0x7610, R3 ;  /* 0x00007610ff037816 */ /* 0x000fe40000000003 */
[----:B---3--:R-:W-:Y:S02]  /*1120*/  R2UR UR6, R2 ;  /* 0x00000000020672ca */ /* 0x008fe400000e0000 */
[----:B------:R-:W-:-:S07]  /*1130*/  PRMT R2, RZ, 0x7610, R2 ;  /* 0x00007610ff027816 */ /* 0x000fce0000000002 */
[----:B------:R-:W-:-:S04]  /*1140*/  UIADD3 UR5, UPT, UPT, -UR4, URZ, URZ ;  /* 0x000000ff04057290 */ /* 0x000fc8000fffe1ff */
[----:B------:R-:W-:Y:S02]  /*1150*/  UIMAD UR5, UR8, UR5, UR28 ;  /* 0x00000005080572a4 */ /* 0x000fe4000f8e021c */
[----:B------:R-:W-:-:S04]  /*1160*/  UIADD3 UR4, UPT, UPT, -UR6, URZ, URZ ;  /* 0x000000ff06047290 */ /* 0x000fc8000fffe1ff */
[----:B------:R-:W-:Y:S01]  /*1170*/  IMAD.U32 R78, RZ, RZ, UR5 ;  /* 0x00000005ff4e7e24 */ /* 0x000fe2000f8e00ff */
[----:B------:R-:W-:Y:S01]  /*1180*/  UIMAD UR63, UR63, UR4, UR7 ;  /* 0x000000043f3f72a4 */ /* 0x000fe2000f8e0207 */
[----:B-12---:R-:W-:Y:S11]  /*1190*/  BRA.U UP4, `(.L_x_17) ;  /* 0x0000000104407547 */ /* 0x006ff6000b800000 */
[----:B------:R-:W-:-:S13]  /*11a0*/  R2UR UR4, R78 ;  /* 0x000000004e0472ca */ /* 0x000fda00000e0000 */
[----:B------:R-:W-:Y:S02]  /*11b0*/  UISETP.GT.U32.AND UP0, UPT, UR4, 0x1, UPT ;  /* 0x000000010400788c */ /* 0x000fe4000bf04070 */
[----:B------:R-:W-:Y:S02]  /*11c0*/  ULOP3.LUT UR4, UR4, 0xfffffffe, URZ, 0xc0, !UPT ;  /* 0xfffffffe04047892 */ /* 0x000fe4000f8ec0ff */
[----:B------:R-:W-:Y:S02]  /*11d0*/  UISETP.NE.AND UP1, UPT, UR63, URZ, UP0 ;  /* 0x000000ff3f00728c */ /* 0x000fe40008725270 */
[----:B------:R-:W-:Y:S02]  /*11e0*/  UISETP.NE.AND UP0, UPT, UR63, 0x1, UP0 ;  /* 0x000000013f00788c */ /* 0x000fe40008705270 */
[----:B------:R-:W-:Y:S02]  /*11f0*/  USEL UR7, URZ, 0x1, UP1 ;  /* 0x00000001ff077887 */ /* 0x000fe40008800000 */
[----:B------:R-:W-:-:S02]  /*1200*/  USEL UR6, URZ, 0x4, UP0 ;  /* 0x00000004ff067887 */ /* 0x000fc40008000000 */
[----:B------:R-:W-:Y:S02]  /*1210*/  USEL UR5, URZ, 0x2, UP1 ;  /* 0x00000002ff057887 */ /* 0x000fe40008800000 */
[----:B------:R-:W-:Y:S02]  /*1220*/  ULEA UR4, UR63, UR4, 0x1 ;  /* 0x000000043f047291 */ /* 0x000fe4000f8e08ff */
[----:B------:R-:W-:Y:S02]  /*1230*/  USEL UR8, URZ, 0x8, UP0 ;  /* 0x00000008ff087887 */ /* 0x000fe40008000000 */
[----:B------:R-:W-:-:S03]  /*1240*/  UIADD3 UR5, UPT, UPT, UR5, UR6, UR7 ;  /* 0x0000000605057290 */ /* 0x000fc6000fffe007 */
[----:B------:R-:W-:Y:S01]  /*1250*/  UMOV UR6, 0x3 ;  /* 0x0000000300067882 */ /* 0x000fe20000000000 */
[----:B------:R-:W-:Y:S02]  /*1260*/  UIADD3 UR5, UPT, UPT, UR5, UR8, URZ ;  /* 0x0000000805057290 */ /* 0x000fe4000fffe0ff */
[----:B------:R-:W-:-:S04]  /*1270*/  USHF.L.U32 UR4, UR6, UR4, URZ ;  /* 0x0000000406047299 */ /* 0x000fc800080006ff */
[----:B------:R-:W-:Y:S02]  /*1280*/  MOV R3, UR5 ;  /* 0x0000000500037c02 */ /* 0x000fe40008000f00 */
[----:B------:R-:W-:Y:S02]  /*1290*/  IMAD.U32 R2, RZ, RZ, UR4 ;  /* 0x00000004ff027e24 */ /* 0x000fe4000f8e00ff */
.L_x_17:
[----:B------:R-:W-:Y:S05]  /*12a0*/  BRA.U !UP2, `(.L_x_18) ;  /* 0x000000010ad47547 */ /* 0x000fea000b800000 */
[----:B------:R-:W1:Y:S01]  /*12b0*/  LDCU.128 UR20, c[0x0][0xb10] ;  /* 0x00016200ff1477ac */ /* 0x000e620008000c00 */
[----:B------:R-:W2:Y:S01]  /*12c0*/  LDCU UR6, c[0x0][0x370] ;  /* 0x00006e00ff0677ac */ /* 0x000ea20008000800 */
[----:B------:R-:W3:Y:S01]  /*12d0*/  LDCU UR5, c[0x0][0x374] ;  /* 0x00006e80ff0577ac */ /* 0x000ee20008000800 */
[----:B------:R-:W4:Y:S01]  /*12e0*/  LDCU UR26, c[0x0][0xb0c] ;  /* 0x00016180ff1a77ac */ /* 0x000f220008000800 */
[----:B------:R-:W4:Y:S01]  /*12f0*/  LDCU UR4, c[0x0][0xb20] ;  /* 0x00016400ff0477ac */ /* 0x000f220008000800 */
[----:B------:R-:W4:Y:S01]  /*1300*/  LDCU.64 UR8, c[0x0][0xb28] ;  /* 0x00016500ff0877ac */ /* 0x000f220008000a00 */
[----:B-1----:R-:W-:Y:S02]  /*1310*/  UISETP.NE.AND UP0, UPT, UR22, 0x1, UPT ;  /* 0x000000011600788c */ /* 0x002fe4000bf05270 */
[----:B---3--:R-:W-:Y:S02]  /*1320*/  UIMAD.WIDE.U32 UR10, UR5, UR23, URZ ;  /* 0x00000017050a72a5 */ /* 0x008fe4000f8e00ff */
[----:B--2---:R-:W-:-:S02]  /*1330*/  UIMAD.WIDE.U32 UR12, UR6, UR20, URZ ;  /* 0x00000014060c72a5 */ /* 0x004fc4000f8e00ff */
[----:B----4-:R-:W-:Y:S02]  /*1340*/  UISETP.NE.AND UP1, UPT, UR26, 0x1, UPT ;  /* 0x000000011a00788c */ /* 0x010fe4000bf25270 */
[----:B------:R-:W-:Y:S01]  /*1350*/  UISETP.NE.AND UP2, UPT, UR19, 0x1, UPT ;  /* 0x000000011300788c */ /* 0x000fe2000bf45270 */
[----:B------:R-:W-:Y:S02]  /*1360*/  UMOV UR10, UR11 ;  /* 0x0000000b000a7c82 */ /* 0x000fe40008000000 */
[----:B------:R-:W-:Y:S01]  /*1370*/  UMOV UR12, UR13 ;  /* 0x0000000d000c7c82 */ /* 0x000fe20008000000 */
[----:B------:R-:W-:Y:S02]  /*1380*/  @UP0 USHF.R.U32.HI UR5, URZ, UR4, UR10 ;  /* 0x00000004ff050299 */ /* 0x000fe4000801160a */
[----:B------:R-:W-:Y:S02]  /*1390*/  UIMAD.WIDE.U32 UR16, UR30, UR23, URZ ;  /* 0x000000171e1072a5 */ /* 0x000fe4000f8e00ff */
[----:B------:R-:W-:-:S02]  /*13a0*/  UIMAD.WIDE.U32 UR10, UR5, UR8, URZ ;  /* 0x00000008050a72a5 */ /* 0x000fc4000f8e00ff */
[----:B------:R-:W-:Y:S02]  /*13b0*/  @UP1 USHF.R.U32.HI UR6, URZ, UR21, UR12 ;  /* 0x00000015ff061299 */ /* 0x000fe4000801160c */
[----:B------:R-:W-:Y:S02]  /*13c0*/  UIMAD.WIDE.U32 UR14, UR28, UR20, URZ ;  /* 0x000000141c0e72a5 */ /* 0x000fe4000f8e00ff */
[----:B------:R-:W-:Y:S01]  /*13d0*/  UIMAD.WIDE.U32 UR12, UR6, UR8, URZ ;  /* 0x00000008060c72a5 */ /* 0x000fe2000f8e00ff */
[----:B------:R-:W-:Y:S01]  /*13e0*/  UMOV UR16, UR17 ;  /* 0x0000001100107c82 */ /* 0x000fe20008000000 */
[----:B------:R-:W-:Y:S01]  /*13f0*/  UMOV UR10, UR11 ;  /* 0x0000000b000a7c82 */ /* 0x000fe20008000000 */
[----:B------:R-:W-:Y:S02]  /*1400*/  USHF.R.U32.HI UR16, URZ, UR4, UR16 ;  /* 0x00000004ff107299 */ /* 0x000fe40008011610 */
[----:B------:R-:W-:Y:S02]  /*1410*/  @UP2 USHF.R.U32.HI UR5, URZ, UR9, UR10 ;  /* 0x00000009ff052299 */ /* 0x000fe4000801160a */
[----:B------:R-:W-:Y:S01]  /*1420*/  UMOV UR7, UR13 ;  /* 0x0000000d00077c82 */ /* 0x000fe20008000000 */
[----:B------:R-:W-:Y:S01]  /*1430*/  UMOV UR14, UR15 ;  /* 0x0000000f000e7c82 */ /* 0x000fe20008000000 */
[----:B------:R-:W-:-:S02]  /*1440*/  @UP2 USHF.R.U32.HI UR6, URZ, UR9, UR7 ;  /* 0x00000009ff062299 */ /* 0x000fc40008011607 */
[----:B------:R-:W-:Y:S02]  /*1450*/  USHF.R.U32.HI UR14, URZ, UR21, UR14 ;  /* 0x00000015ff0e7299 */ /* 0x000fe4000801160e */
[----:B------:R-:W-:Y:S02]  /*1460*/  USEL UR4, UR30, UR16, !UP0 ;  /* 0x000000101e047287 */ /* 0x000fe4000c000000 */
[----:B------:R-:W-:Y:S02]  /*1470*/  UIMAD UR7, UR5, UR19, URZ ;  /* 0x00000013050772a4 */ /* 0x000fe4000f8e02ff */
[----:B------:R-:W-:Y:S02]  /*1480*/  USEL UR5, UR28, UR14, !UP1 ;  /* 0x0000000e1c057287 */ /* 0x000fe4000c800000 */
[----:B------:R-:W-:Y:S02]  /*1490*/  UIMAD UR12, UR6, UR19, URZ ;  /* 0x00000013060c72a4 */ /* 0x000fe4000f8e02ff */
[----:B------:R-:W-:-:S02]  /*14a0*/  UISETP.GE.AND UP0, UPT, UR4, UR7, UPT ;  /* 0x000000070400728c */ /* 0x000fc4000bf06270 */
[----:B------:R-:W-:Y:S02]  /*14b0*/  UIMAD.WIDE.U32 UR10, UR4, UR8, URZ ;  /* 0x00000008040a72a5 */ /* 0x000fe4000f8e00ff */
[----:B------:R-:W-:Y:S02]  /*14c0*/  UISETP.GE.OR UP0, UPT, UR5, UR12, UP0 ;  /* 0x0000000c0500728c */ /* 0x000fe40008706670 */
[----:B------:R-:W-:Y:S02]  /*14d0*/  UIMAD.WIDE.U32 UR12, UR5, UR8, URZ ;  /* 0x00000008050c72a5 */ /* 0x000fe4000f8e00ff */
[----:B------:R-:W-:Y:S01]  /*14e0*/  UIADD3 UR10, UPT, UPT, -UR4, URZ, URZ ;  /* 0x000000ff040a7290 */ /* 0x000fe2000fffe1ff */
[----:B------:R-:W-:Y:S01]  /*14f0*/  UMOV UR8, UR11 ;  /* 0x0000000b00087c82 */ /* 0x000fe20008000000 */
[----:B------:R-:W-:Y:S02]  /*1500*/  UIADD3 UR20, UPT, UPT, -UR5, URZ, URZ ;  /* 0x000000ff05147290 */ /* 0x000fe4000fffe1ff */
[----:B------:R-:W-:-:S03]  /*1510*/  USHF.R.U32.HI UR8, URZ, UR9, UR8 ;  /* 0x00000009ff087299 */ /* 0x000fc60008011608 */
[----:B------:R-:W-:Y:S01]  /*1520*/  @!UP0 UMOV UR7, UR13 ;  /* 0x0000000d00078c82 */ /* 0x000fe20008000000 */
[----:B------:R-:W-:Y:S02]  /*1530*/  UIMAD UR30, UR22, UR10, UR30 ;  /* 0x0000000a161e72a4 */ /* 0x000fe4000f8e021e */
[----:B------:R-:W-:Y:S02]  /*1540*/  USEL UR8, UR4, UR8, !UP2 ;  /* 0x0000000804087287 */ /* 0x000fe4000d000000 */
[----:B------:R-:W-:Y:S02]  /*1550*/  @!UP0 USHF.R.U32.HI UR7, URZ, UR9, UR7 ;  /* 0x00000009ff078299 */ /* 0x000fe40008011607 */
[----:B------:R-:W-:Y:S02]  /*1560*/  UIADD3 UR9, UPT, UPT, -UR8, URZ, URZ ;  /* 0x000000ff08097290 */ /* 0x000fe4000fffe1ff */
[----:B------:R-:W-:Y:S02]  /*1570*/  @!UP0 USEL UR7, UR5, UR7, !UP2 ;  /* 0x0000000705078287 */ /* 0x000fe4000d000000 */
[----:B------:R-:W-:-:S02]  /*1580*/  UIMAD UR9, UR19, UR9, UR4 ;  /* 0x00000009130972a4 */ /* 0x000fc4000f8e0204 */
[----:B------:R-:W-:Y:S02]  /*1590*/  @!UP0 UIADD3 UR8, UPT, UPT, UR8, -UR7, URZ ;  /* 0x8000000708088290 */ /* 0x000fe4000fffe0ff */
[----:B------:R-:W-:Y:S02]  /*15a0*/  @!UP0 UIMAD UR6, UR9, UR6, UR7 ;  /* 0x00000006090682a4 */ /* 0x000fe4000f8e0207 */
[----:B------:R-:W-:Y:S02]  /*15b0*/  @!UP0 UIMAD UR4, UR8, UR19, UR5 ;  /* 0x00000013080482a4 */ /* 0x000fe4000f8e0205 */
[----:B------:R-:W-:Y:S02]  /*15c0*/  UIMAD UR20, UR26, UR20, UR28 ;  /* 0x000000141a1472a4 */ /* 0x000fe4000f8e021c */
[----:B------:R-:W-:Y:S01]  /*15d0*/  UIMAD UR30, UR4, UR22, UR30 ;  /* 0x00000016041e72a4 */ /* 0x000fe2000f8e021e */
[----:B------:R-:W-:Y:S02]  /*15e0*/  @!UP0 UMOV UR5, UR6 ;  /* 0x0000000600058c82 */ /* 0x000fe40008000000 */
[----:B------:R-:W-:-:S12]  /*15f0*/  UIMAD UR20, UR5, UR26, UR20 ;  /* 0x0000001a051472a4 */ /* 0x000fd8000f8e0214 */
.L_x_18:
[----:B------:R-:W-:Y:S02]  /*1600*/  UISETP.NE.AND UP1, UPT, UR27, 0x1, UPT ;  /* 0x000000011b00788c */ /* 0x000fe4000bf25270 */
[----:B------:R-:W-:Y:S02]  /*1610*/  UISETP.NE.AND UP0, UPT, UR18, 0x2, UPT ;  /* 0x000000021200788c */ /* 0x000fe4000bf05270 */
[----:B------:R-:W-:Y:S02]  /*1620*/  ULOP3.LUT UR24, UR24, 0x800, URZ, 0xc0, !UPT ;  /* 0x0000080018187892 */ /* 0x000fe4000f8ec0ff */
[----:B------:R-:W-:-:S03]  /*1630*/  USHF.L.U32 UR21, UR29, UR25, URZ ;  /* 0x000000191d157299 */ /* 0x000fc600080006ff */
[----:B------:R-:W-:Y:S09]  /*1640*/  BRA.U UP1, `(.L_x_19) ;  /* 0x0000000101447547 */ /* 0x000ff2000b800000 */
[----:B------:R-:W1:Y:S01]  /*1650*/  LDCU.128 UR8, c[0x0][0xb10] ;  /* 0x00016200ff0877ac */ /* 0x000e620008000c00 */
[----:B------:R-:W2:Y:S01]  /*1660*/  LDCU UR12, c[0x0][0xb0c] ;  /* 0x00016180ff0c77ac */ /* 0x000ea20008000800 */
[----:B------:R-:W3:Y:S01]  /*1670*/  LDCU UR13, c[0x0][0xb20] ;  /* 0x00016400ff0d77ac */ /* 0x000ee20008000800 */
[----:B-1----:R-:W-:Y:S02]  /*1680*/  UIMAD.WIDE.U32 UR6, UR20, UR8, URZ ;  /* 0x00000008140672a5 */ /* 0x002fe4000f8e00ff */
[----:B------:R-:W-:Y:S02]  /*1690*/  UIMAD.WIDE.U32 UR4, UR30, UR11, URZ ;  /* 0x0000000b1e0472a5 */ /* 0x000fe4000f8e00ff */
[----:B--2---:R-:W-:Y:S02]  /*16a0*/  UISETP.NE.AND UP2, UPT, UR12, 0x1, UPT ;  /* 0x000000010c00788c */ /* 0x004fe4000bf45270 */
[----:B------:R-:W-:Y:S01]  /*16b0*/  UISETP.NE.AND UP1, UPT, UR10, 0x1, UPT ;  /* 0x000000010a00788c */ /* 0x000fe2000bf25270 */
[----:B------:R-:W-:-:S02]  /*16c0*/  UMOV UR6, UR7 ;  /* 0x0000000700067c82 */ /* 0x000fc40008000000 */
[----:B------:R-:W-:Y:S01]  /*16d0*/  UMOV UR4, UR5 ;  /* 0x0000000500047c82 */ /* 0x000fe20008000000 */
[----:B------:R-:W-:Y:S02]  /*16e0*/  USHF.R.U32.HI UR6, URZ, UR9, UR6 ;  /* 0x00000009ff067299 */ /* 0x000fe40008011606 */
[----:B---3--:R-:W-:Y:S02]  /*16f0*/  USHF.R.U32.HI UR4, URZ, UR13, UR4 ;  /* 0x0000000dff047299 */ /* 0x008fe40008011604 */
[----:B------:R-:W-:Y:S02]  /*1700*/  USEL UR5, UR20, UR6, !UP2 ;  /* 0x0000000614057287 */ /* 0x000fe4000d000000 */
[----:B------:R-:W-:-:S04]  /*1710*/  USEL UR4, UR30, UR4, !UP1 ;  /* 0x000000041e047287 */ /* 0x000fc8000c800000 */
[----:B------:R-:W-:Y:S02]  /*1720*/  UIADD3 UR6, UPT, UPT, -UR4, UR5, URZ ;  /* 0x0000000504067290 */ /* 0x000fe4000fffe1ff */
[----:B------:R-:W-:Y:S02]  /*1730*/  UIADD3 UR4, UPT, UPT, UR4, -UR5, URZ ;  /* 0x8000000504047290 */ /* 0x000fe4000fffe0ff */
[----:B------:R-:W-:Y:S02]  /*1740*/  UIMAD UR30, UR6, UR10, UR30 ;  /* 0x0000000a061e72a4 */ /* 0x000fe4000f8e021e */
[----:B------:R-:W-:-:S12]  /*1750*/  UIMAD UR20, UR4, UR12, UR20 ;  /* 0x0000000c041472a4 */ /* 0x000fd8000f8e0214 */
.L_x_19:
[----:B------:R-:W-:Y:S05]  /*1760*/  BRA.U !UP5, `(.L_x_20) ;  /* 0x000000010d0c7547 */ /* 0x000fea000b800000 */
[----:B------:R-:W-:Y:S01]  /*1770*/  UCGABAR_WAIT ;  /* 0x0000000000007dc7 */ /* 0x000fe20008000000 */
[----:B------:R-:W-:Y:S01]  /*1780*/  CCTL.IVALL ;  /* 0x00000000ff00798f */ /* 0x000fe20002000000 */
[----:B------:R-:W-:Y:S05]  /*1790*/  BRA `(.L_x_21) ;  /* 0x0000000000047947 */ /* 0x000fea0003800000 */
.L_x_20:
[----:B------:R-:W-:Y:S06]  /*17a0*/  BAR.SYNC.DEFER_BLOCKING 0x0 ;  /* 0x0000000000007b1d */ /* 0x000fec0000010000 */
.L_x_21:
[----:B------:R-:W-:Y:S05]  /*17b0*/  BRA.U UP0, `(.L_x_22) ;  /* 0x0000001500107547 */ /* 0x000fea000b800000 */
[----:B------:R-:W1:Y:S01]  /*17c0*/  LDCU UR6, c[0x0][0x38c] ;  /* 0x00007180ff0677ac */ /* 0x000e620008000800 */
[----:B------:R-:W-:Y:S01]  /*17d0*/  PLOP3.LUT P1, PT, PT, PT, UP3, 0x80, 0x8 ;  /* 0x000000000008781c */ /* 0x000fe20003f2f038 */
[----:B------:R-:W-:Y:S01]  /*17e0*/  IMAD.MOV.U32 R12, RZ, RZ, 0x1 ;  /* 0x00000001ff0c7424 */ /* 0x000fe200078e00ff */
[----:B------:R-:W-:Y:S01]  /*17f0*/  ISETP.NE.AND P2, PT, R0, RZ, P3 ;  /* 0x000000ff0000720c */ /* 0x000fe20001f45270 */
[----:B------:R-:W-:Y:S01]  /*1800*/  USHF.L.U32 UR7, UR28, 0x6, URZ ;  /* 0x000000061c077899 */ /* 0x000fe200080006ff */
[----:B------:R-:W-:Y:S01]  /*1810*/  PLOP3.LUT P1, PT, P1, PT, PT, 0x8, 0x80 ;  /* 0x000000000080781c */ /* 0x000fe20000f2e170 */
[----:B------:R-:W-:Y:S01]  /*1820*/  USHF.L.U32 UR47, UR28, 0x7, URZ ;  /* 0x000000071c2f7899 */ /* 0x000fe200080006ff */
[----:B------:R-:W-:Y:S01]  /*1830*/  CS2R R10, SRZ ;  /* 0x00000000000a7805 */ /* 0x000fe2000001ff00 */
[----:B------:R-:W-:Y:S01]  /*1840*/  UISETP.NE.AND UP1, UPT, UR18, URZ, UPT ;  /* 0x000000ff1200728c */ /* 0x000fe2000bf25270 */
[----:B------:R-:W-:Y:S01]  /*1850*/  IMAD.MOV.U32 R9, RZ, RZ, RZ ;  /* 0x000000ffff097224 */ /* 0x000fe200078e00ff */
[----:B------:R-:W2:Y:S01]  /*1860*/  LDCU UR39, c[0x0][0x370] ;  /* 0x00006e00ff2777ac */ /* 0x000ea20008000800 */
[----:B------:R-:W-:Y:S01]  /*1870*/  IMAD.MOV.U32 R8, RZ, RZ, 0x1 ;  /* 0x00000001ff087424 */ /* 0x000fe200078e00ff */
[----:B------:R-:W3:Y:S01]  /*1880*/  LDCU.64 UR26, c[0x0][0x348] ;  /* 0x00006900ff1a77ac */ /* 0x000ee20008000a00 */
[----:B-1----:R-:W-:-:S02]  /*1890*/  UIADD3 UR5, UPT, UPT, UR6, 0x3f, URZ ;  /* 0x0000003f06057890 */ /* 0x002fc4000fffe0ff */
[----:B------:R-:W-:Y:S02]  /*18a0*/  UIADD3 UR48, UPT, UPT, UR6, 0x7e, URZ ;  /* 0x0000007e06307890 */ /* 0x000fe4000fffe0ff */
[----:B------:R-:W-:Y:S01]  /*18b0*/  USHF.R.S32.HI UR4, URZ, 0x1f, UR5 ;  /* 0x0000001fff047899 */ /* 0x000fe20008011405 */
[----:B------:R-:W1:Y:S03]  /*18c0*/  LDCU UR38, c[0x0][0x374] ;  /* 0x00006e80ff2677ac */ /* 0x000e660008000800 */
[----:B------:R-:W-:Y:S02]  /*18d0*/  ULEA.HI UR4, UR4, UR5, URZ, 0x6 ;  /* 0x0000000504047291 */ /* 0x000fe4000f8f30ff */
[----:B------:R-:W-:Y:S02]  /*18e0*/  UIADD3 UR5, UPT, UPT, UR6, -0x1, URZ ;  /* 0xffffffff06057890 */ /* 0x000fe4000fffe0ff */
[----:B------:R-:W-:-:S02]  /*18f0*/  USHF.R.S32.HI UR41, URZ, 0x6, UR4 ;  /* 0x00000006ff297899 */ /* 0x000fc40008011404 */
[----:B------:R-:W-:Y:S02]  /*1900*/  UISETP.GE.U32.AND UP2, UPT, UR5, -0x7f, UPT ;  /* 0xffffff810500788c */ /* 0x000fe4000bf46070 */
[----:B------:R-:W-:Y:S02]  /*1910*/  UISETP.LT.U32.AND UP0, UPT, UR41, 0x5, UPT ;  /* 0x000000052900788c */ /* 0x000fe4000bf01070 */
[----:B------:R-:W-:Y:S02]  /*1920*/  ULOP3.LUT UR5, UR7, 0x40, URZ, 0xc0, !UPT ;  /* 0x0000004007057892 */ /* 0x000fe4000f8ec0ff */
[----:B------:R-:W-:Y:S02]  /*1930*/  USEL UR40, UR41, 0x5, UP0 ;  /* 0x0000000529287887 */ /* 0x000fe40008000000 */
[----:B------:R-:W-:Y:S02]  /*1940*/  ULEA.HI UR43, UR24, UR5, URZ, 0x1a ;  /* 0x00000005182b7291 */ /* 0x000fe4000f8fd0ff */
[----:B------:R-:W-:-:S02]  /*1950*/  UIADD3 UR4, UPT, UPT, UR40, -0x1, URZ ;  /* 0xffffffff28047890 */ /* 0x000fc4000fffe0ff */
[----:B------:R-:W-:Y:S02]  /*1960*/  @UP2 UIADD3 UR4, UPT, UPT, UR40, URZ, URZ ;  /* 0x000000ff28042290 */ /* 0x000fe4000fffe0ff */
[----:B------:R-:W-:Y:S02]  /*1970*/  ULOP3.LUT UR47, UR47, 0x80, URZ, 0xc0, !UPT ;  /* 0x000000802f2f7892 */ /* 0x000fe4000f8ec0ff */
[----:B------:R-:W-:Y:S02]  /*1980*/  USEL UR25, UR52, 0x2, UP1 ;  /* 0x0000000234197887 */ /* 0x000fe40008800000 */
[----:B------:R-:W-:Y:S02]  /*1990*/  UIADD3 UR44, UPT, UPT, UR41, -UR40, URZ ;  /* 0x80000028292c7290 */ /* 0x000fe4000fffe0ff */
[----:B------:R-:W-:Y:S02]  /*19a0*/  UIADD3 UR28, UPT, UPT, UR4, 0x1, URZ ;  /* 0x00000001041c7890 */ /* 0x000fe4000fffe0ff */
[----:B------:R-:W-:Y:S01]  /*19b0*/  UIADD3 UR42, UPT, UPT, -UR4, URZ, URZ ;  /* 0x000000ff042a7290 */ /* 0x000fe2000fffe1ff */
[----:B-123--:R-:W-:-:S11]  /*19c0*/  UMOV UR5, URZ ;  /* 0x000000ff00057c82 */ /* 0x00efd60008000000 */
.L_x_42:
[----:B------:R-:W-:Y:S01]  /*19d0*/  UISETP.NE.AND UP0, UPT, UR46, URZ, UPT ;  /* 0x000000ff2e00728c */ /* 0x000fe2000bf05270 */
[----:B------:R-:W1:Y:S08]  /*19e0*/  S2UR UR46, SR_CgaCtaId ;  /* 0x00000000002e79c3 */ /* 0x000e700000008800 */
[----:B------:R-:W-:Y:S05]  /*19f0*/  BRA.U UP0, `(.L_x_23) ;  /* 0x0000000100347547 */ /* 0x000fea000b800000 */
[----:B------:R-:W2:Y:S01]  /*1a00*/  S2R R0, SR_CgaCtaId ;  /* 0x0000000000007919 */ /* 0x000ea20000008800 */
[----:B------:R-:W-:-:S04]  /*1a10*/  MOV R2, 0x400 ;  /* 0x0000040000027802 */ /* 0x000fc80000000f00 */
[----:B--2---:R-:W-:Y:S02]  /*1a20*/  LEA R0, R0, R2, 0x18 ;  /* 0x0000000200007211 */ /* 0x004fe400078ec0ff */
[----:B------:R-:W-:-:S03]  /*1a30*/  SHF.L.U32 R2, R8, 0x1f, RZ ;  /* 0x0000001f08027819 */ /* 0x000fc600000006ff */
[----:B------:R-:W-:-:S04]  /*1a40*/  IMAD R0, R9, 0x8, R0 ;  /* 0x0000000809007824 */ /* 0x000fc800078e0200 */
[----:B------:R-:W2:Y:S02]  /*1a50*/  SYNCS.PHASECHK.TRANS64.TRYWAIT P0, [R0+URZ+0x110], R2 ;  /* 0x00011002000075a7 */ /* 0x000ea400080011ff */
[----:B--2---:R-:W-:Y:S05]  /*1a60*/  @!P0 BRA `(.L_x_24) ;  /* 0x0000008400388947 */ /* 0x004fea0003800000 */
.L_x_144:
[----:B------:R-:W-:Y:S01]  /*1a70*/  VIADD R9, R9, 0x1 ;  /* 0x0000000109097836 */ /* 0x000fe20000000000 */
[----:B------:R2:W-:Y:S04]  /*1a80*/  SYNCS.ARRIVE.TRANS64.A1T0 RZ, [R0+URZ+0x100], RZ ;  /* 0x000100ff00ff79a7 */ /* 0x0005e800081000ff */
[----:B------:R-:W-:-:S04]  /*1a90*/  ISETP.NE.AND P0, PT, R9, 0x2, PT ;  /* 0x000000020900780c */ /* 0x000fc80003f05270 */
[----:B------:R-:W-:Y:S02]  /*1aa0*/  SEL R9, R9, RZ, P0 ;  /* 0x000000ff09097207 */ /* 0x000fe40000000000 */
[----:B--2---:R-:W-:-:S04]  /*1ab0*/  SEL R0, RZ, 0x1, P0 ;  /* 0x00000001ff007807 */ /* 0x004fc80000000000 */
[----:B------:R-:W-:-:S07]  /*1ac0*/  LOP3.LUT R8, R8, R0, RZ, 0x3c, !PT ;  /* 0x0000000008087212 */ /* 0x000fce00078e3cff */
.L_x_23:
[----:B------:R-:W-:Y:S01]  /*1ad0*/  UMOV UR6, 0x400 ;  /* 0x0000040000067882 */ /* 0x000fe20000000000 */
[----:B------:R-:W-:Y:S01]  /*1ae0*/  SHF.L.U32 R0, R12, 0x1f, RZ ;  /* 0x0000001f0c007819 */ /* 0x000fe200000006ff */
[----:B-1----:R-:W-:Y:S02]  /*1af0*/  ULEA UR6, UR46, UR6, 0x18 ;  /* 0x000000062e067291 */ /* 0x002fe4000f8ec0ff */
[----:B------:R-:W-:Y:S02]  /*1b00*/  UISETP.GE.U32.AND UP0, UPT, UR48, 0x7f, UPT ;  /* 0x0000007f3000788c */ /* 0x000fe4000bf06070 */
[----:B------:R-:W-:Y:S02]  /*1b10*/  ULEA UR4, UR5, UR6, 0x3 ;  /* 0x0000000605047291 */ /* 0x000fe4000f8e18ff */
[----:B------:R-:W-:Y:S01]  /*1b20*/  ULEA UR11, UR30, UR47, 0x8 ;  /* 0x0000002f1e0b7291 */ /* 0x000fe2000f8e40ff */
[----:B------:R-:W-:-:S06]  /*1b30*/  UMOV UR7, URZ ;  /* 0x000000ff00077c82 */ /* 0x000fcc0008000000 */
[----:B------:R1:W2:Y:S01]  /*1b40*/  SYNCS.PHASECHK.TRANS64.TRYWAIT P0, [UR4+0x28], R0 ;  /* 0x00002800ff0075a7 */ /* 0x0002a20008001104 */
[----:B------:R-:W-:-:S04]  /*1b50*/  ULEA.HI UR4, UR20, UR20, URZ, 0x1 ;  /* 0x0000001414047291 */ /* 0x000fc8000f8f08ff */
[----:B------:R-:W-:-:S04]  /*1b60*/  USHF.L.U32 UR4, UR4, 0x6, URZ ;  /* 0x0000000604047899 */ /* 0x000fc800080006ff */
[----:B------:R-:W-:-:S04]  /*1b70*/  ULOP3.LUT UR35, UR4, 0xffffff80, URZ, 0xc0, !UPT ;  /* 0xffffff8004237892 */ /* 0x000fc8000f8ec0ff */
[----:B------:R-:W-:Y:S01]  /*1b80*/  UIADD3 UR35, UPT, UPT, UR43, UR35, URZ ;  /* 0x000000232b237290 */ /* 0x000fe2000fffe0ff */
[----:B------:R-:W-:Y:S11]  /*1b90*/  BRA.U !UP0, `(.L_x_25) ;  /* 0x0000000108c47547 */ /* 0x000ff6000b800000 */
[----:B------:R-:W-:Y:S01]  /*1ba0*/  UMOV UR13, UR42 ;  /* 0x0000002a000d7c82 */ /* 0x000fe20008000000 */
[----:B------:R-:W-:Y:S01]  /*1bb0*/  UMOV UR4, UR5 ;  /* 0x0000000500047c82 */ /* 0x000fe20008000000 */
[----:B------:R-:W-:-:S05]  /*1bc0*/  UMOV UR34, URZ ;  /* 0x000000ff00227c82 */ /* 0x000fca0008000000 */
.L_x_31:
[----:B------:R-:W-:Y:S01]  /*1bd0*/  ULEA UR33, UR4, UR6, 0x3 ;  /* 0x0000000604217291 */ /* 0x000fe2000f8e18ff */
[----:B--2---:R-:W-:Y:S01]  /*1be0*/  @P3 MOV R2, 0x6000 ;  /* 0x0000600000023802 */ /* 0x004fe20000000f00 */
[----:B--234-:R-:W-:Y:S10]  /*1bf0*/  @P0 BRA `(.L_x_26) ;  /* 0x00000000000c0947 */ /* 0x01cff40003800000 */
[----:B------:R-:W-:-:S04]  /*1c00*/  SHF.L.U32 R3, R12, 0x1f, RZ ;  /* 0x0000001f0c037819 */ /* 0x000fc800000006ff */
[----:B------:R-:W2:Y:S02]  /*1c10*/  SYNCS.PHASECHK.TRANS64.TRYWAIT P0, [UR33+0x28], R3 ;  /* 0x00002803ff0075a7 */ /* 0x000ea40008001121 */
[----:B--2---:R-:W-:Y:S05]  /*1c20*/  @!P0 BRA `(.L_x_27) ;  /* 0x0000008000dc8947 */ /* 0x004fea0003800000 */
.L_x_26:
[----:B------:R2:W-:Y:S01]  /*1c30*/  @P3 SYNCS.ARRIVE.TRANS64 RZ, [UR33], R2 ;  /* 0x00000002ffff39a7 */ /* 0x0005e20008000021 */
[----:B------:R-:W-:Y:S02]  /*1c40*/  ULOP3.LUT UR5, UR25, 0x2, URZ, 0xfc, !UPT ;  /* 0x0000000219057892 */ /* 0x000fe4000f8efcff */
[----:B------:R-:W-:Y:S02]  /*1c50*/  UIADD3 UR13, UPT, UPT, UR13, 0x1, URZ ;  /* 0x000000010d0d7890 */ /* 0x000fe4000fffe0ff */
[----:B------:R-:W-:Y:S02]  /*1c60*/  UISETP.NE.AND UP0, UPT, UR5, 0x2, UPT ;  /* 0x000000020500788c */ /* 0x000fe4000bf05270 */
[----:B------:R-:W-:-:S07]  /*1c70*/  UISETP.NE.AND UP2, UPT, UR13, 0x1, UPT ;  /* 0x000000010d00788c */ /* 0x000fce000bf45270 */
[----:B------:R-:W-:Y:S05]  /*1c80*/  BRA.U UP0, `(.L_x_28) ;  /* 0x0000000100047547 */ /* 0x000fea000b800000 */
[----:B------:R-:W-:Y:S05]  /*1c90*/  BPT.TRAP 0x1 ;  /* 0x000000040000795c */ /* 0x000fea0000300000 */
.L_x_28:
[----:B------:R-:W-:Y:S04]  /*1ca0*/  BSSY.RECONVERGENT B0, `(.L_x_29) ;  /* 0x0000003000007945 */ /* 0x000fe80003800200 */
[----:B------:R-:W-:Y:S05]  /*1cb0*/  @!P2 BRA `(.L_x_30) ;  /* 0x000000000004a947 */ /* 0x000fea0003800000 */
[----:B------:R-:W-:Y:S05]  /*1cc0*/  BPT.TRAP 0x1 ;  /* 0x000000040000795c */ /* 0x000fea0000300000 */
.L_x_30:
[----:B------:R-:W-:Y:S05]  /*1cd0*/  BSYNC.RECONVERGENT B0 ;  /* 0x0000000000007941 */ /* 0x000fea0003800200 */
.L_x_29:
[----:B------:R-:W-:Y:S02]  /*1ce0*/  UIADD3 UR5, UPT, UPT, UR4, 0x1, URZ ;  /* 0x0000000104057890 */ /* 0x000fe4000fffe0ff */
[----:B------:R-:W-:Y:S02]  /*1cf0*/  ULEA UR32, UR4, UR24, 0xc ;  /* 0x0000001804207291 */ /* 0x000fe4000f8e60ff */
[----:B------:R-:W-:Y:S02]  /*1d00*/  UISETP.NE.AND UP0, UPT, UR5, 0x5, UPT ;  /* 0x000000050500788c */ /* 0x000fe4000bf05270 */
[----:B------:R-:W-:Y:S02]  /*1d10*/  UIADD3 UR16, UP1, UPT, UR26, 0x80, URZ ;  /* 0x000000801a107890 */ /* 0x000fe4000ff3e0ff */
[----:B------:R-:W-:Y:S02]  /*1d20*/  USEL UR8, URZ, 0x1, UP0 ;  /* 0x00000001ff087887 */ /* 0x000fe40008000000 */
[----:B------:R-:W-:-:S02]  /*1d30*/  USEL UR5, UR5, URZ, UP0 ;  /* 0x000000ff05057287 */ /* 0x000fc40008000000 */
[----:B------:R-:W-:Y:S02]  /*1d40*/  UIADD3 UR14, UP0, UPT, UR26, 0x180, URZ ;  /* 0x000001801a0e7890 */ /* 0x000fe4000ff1e0ff */
[----:B------:R-:W-:Y:S01]  /*1d50*/  LOP3.LUT R12, R12, UR8, RZ, 0x3c, !PT ;  /* 0x000000080c0c7c12 */ /* 0x000fe2000f8e3cff */
[----:B------:R-:W-:Y:S02]  /*1d60*/  ULEA UR8, UR4, UR6, 0xd ;  /* 0x0000000604087291 */ /* 0x000fe4000f8e68ff */
[----:B------:R-:W-:Y:S01]  /*1d70*/  ULEA UR7, UR5, UR6, 0x3 ;  /* 0x0000000605077291 */ /* 0x000fe2000f8e18ff */
[----:B-1----:R-:W-:Y:S01]  /*1d80*/  SHF.L.U32 R0, R12, 0x1f, RZ ;  /* 0x0000001f0c007819 */ /* 0x002fe200000006ff */
[----:B------:R-:W-:Y:S02]  /*1d90*/  ULOP3.LUT UR33, UR33, 0xfefffff8, URZ, 0xc0, !UPT ;  /* 0xfefffff821217892 */ /* 0x000fe4000f8ec0ff */
[----:B------:R-:W-:Y:S02]  /*1da0*/  UIADD3.X UR17, UPT, UPT, URZ, UR27, URZ, UP1, !UPT ;  /* 0x0000001bff117290 */ /* 0x000fe40008ffe4ff */
[----:B------:R-:W-:-:S02]  /*1db0*/  UIADD3 UR32, UPT, UPT, UR6, 0x6300, UR32 ;  /* 0x0000630006207890 */ /* 0x000fc4000fffe020 */
[----:B------:R-:W-:Y:S01]  /*1dc0*/  UPRMT UR4, URZ, 0x5410, UR21 ;  /* 0x00005410ff047896 */ /* 0x000fe20008000015 */
[----:B------:R3:W4:Y:S01]  /*1dd0*/  SYNCS.PHASECHK.TRANS64.TRYWAIT P0, [UR7+0x28], R0 ;  /* 0x00002800ff0075a7 */ /* 0x0007220008001107 */
[----:B------:R-:W-:Y:S02]  /*1de0*/  UIADD3 UR8, UPT, UPT, UR8, 0xb300, URZ ;  /* 0x0000b30008087890 */ /* 0x000fe4000fffe0ff */
[----:B------:R-:W-:Y:S01]  /*1df0*/  UIADD3.X UR15, UPT, UPT, URZ, UR27, URZ, UP0, !UPT ;  /* 0x0000001bff0f7290 */ /* 0x000fe200087fe4ff */
[----:B------:R-:W-:Y:S01]  /*1e00*/  UMOV UR18, 0x0 ;  /* 0x0000000000127882 */ /* 0x000fe20000000000 */
[----:B------:R-:W-:Y:S01]  /*1e10*/  UMOV UR19, 0x10000000 ;  /* 0x1000000000137882 */ /* 0x000fe20000000000 */
[----:B------:R-:W-:Y:S01]  /*1e20*/  UMOV UR10, UR34 ;  /* 0x00000022000a7c82 */ /* 0x000fe20008000000 */
[----:B------:R-:W-:Y:S01]  /*1e30*/  UMOV UR12, UR36 ;  /* 0x00000024000c7c82 */ /* 0x000fe20008000000 */
[----:B------:R-:W-:Y:S01]  /*1e40*/  UMOV UR9, UR33 ;  /* 0x0000002100097c82 */ /* 0x000fe20008000000 */
[----:B------:R1:W-:Y:S01]  /*1e50*/  UTMALDG.3D.MULTICAST.2CTA [UR32], [UR16], UR4, desc[UR18] ;  /* 0x00001220100073b4 */ /* 0x0003e20008211804 */
[----:B------:R-:W-:-:S02]  /*1e60*/  UMOV UR7, UR28 ;  /* 0x0000001c00077c82 */ /* 0x000fc40008000000 */
[----:B------:R3:W-:Y:S01]  /*1e70*/  UTMALDG.3D.2CTA [UR8], [UR14], desc[UR18] ;  /* 0x000012080e0075b4 */ /* 0x0007e20008211000 */
[----:B-1----:R-:W-:Y:S01]  /*1e80*/  UIADD3 UR34, UPT, UPT, UR34, 0x40, URZ ;  /* 0x0000004022227890 */ /* 0x002fe2000fffe0ff */
[----:B------:R-:W-:Y:S01]  /*1e90*/  UMOV UR4, UR5 ;  /* 0x0000000500047c82 */ /* 0x000fe20008000000 */
[----:B------:R-:W-:Y:S10]  /*1ea0*/  BRA.U UP2, `(.L_x_31) ;  /* 0xfffffffd02487547 */ /* 0x000ff4000b83ffff */
.L_x_25:
[----:B------:R-:W-:Y:S01]  /*1eb0*/  ULEA UR4, UR5, UR6, 0x3 ;  /* 0x0000000605047291 */ /* 0x000fe2000f8e18ff */
[----:B-1-3--:R-:W-:Y:S01]  /*1ec0*/  SHF.L.U32 R0, R12, 0x1f, RZ ;  /* 0x0000001f0c007819 */ /* 0x00afe200000006ff */
[----:B------:R-:W-:Y:S01]  /*1ed0*/  @!P1 SYNCS.ARRIVE.TRANS64.A1T0 RZ, [UR6+0x98], RZ ;  /* 0x000098ffffff99a7 */ /* 0x000fe20008100006 */
[----:B------:R-:W-:-:S06]  /*1ee0*/  UISETP.GT.AND UP0, UPT, UR41, UR40, UPT ;  /* 0x000000282900728c */ /* 0x000fcc000bf04270 */
[----:B--2-4-:R1:W2:Y:S03]  /*1ef0*/  SYNCS.PHASECHK.TRANS64.TRYWAIT P0, [UR4+0x28], R0 ;  /* 0x00002800ff0075a7 */ /* 0x0142a60008001104 */
[----:B------:R-:W-:Y:S05]  /*1f00*/  BRA.U !UP0, `(.L_x_32) ;  /* 0x0000000108c47547 */ /* 0x000fea000b800000 */
[----:B------:R-:W-:Y:S01]  /*1f10*/  UIADD3 UR13, UPT, UPT, UR44, UR7, URZ ;  /* 0x000000072c0d7290 */ /* 0x000fe2000fffe0ff */
[----:B------:R-:W-:-:S11]  /*1f20*/  UMOV UR4, UR5 ;  /* 0x0000000500047c82 */ /* 0x000fd60008000000 */
.L_x_38:
[----:B------:R-:W-:Y:S01]  /*1f30*/  ULEA UR17, UR4, UR6, 0x3 ;  /* 0x0000000604117291 */ /* 0x000fe2000f8e18ff */
[----:B--2---:R-:W-:Y:S01]  /*1f40*/  @P3 MOV R2, 0x6000 ;  /* 0x0000600000023802 */ /* 0x004fe20000000f00 */
[----:B--2-4-:R-:W-:Y:S10]  /*1f50*/  @P0 BRA `(.L_x_33) ;  /* 0x00000000000c0947 */ /* 0x014ff40003800000 */
[----:B------:R-:W-:-:S04]  /*1f60*/  SHF.L.U32 R3, R12, 0x1f, RZ ;  /* 0x0000001f0c037819 */ /* 0x000fc800000006ff */
[----:B------:R-:W2:Y:S02]  /*1f70*/  SYNCS.PHASECHK.TRANS64.TRYWAIT P0, [UR17+0x28], R3 ;  /* 0x00002803ff0075a7 */ /* 0x000ea40008001111 */
[----:B--2---:R-:W-:Y:S05]  /*1f80*/  @!P0 BRA `(.L_x_34) ;  /* 0x00000080001c8947 */ /* 0x004fea0003800000 */
.L_x_33:
[----:B------:R2:W-:Y:S01]  /*1f90*/  @P3 SYNCS.ARRIVE.TRANS64 RZ, [UR17], R2 ;  /* 0x00000002ffff39a7 */ /* 0x0005e20008000011 */
[----:B------:R-:W-:-:S04]  /*1fa0*/  ULOP3.LUT UR5, UR25, 0x2, URZ, 0xfc, !UPT ;  /* 0x0000000219057892 */ /* 0x000fc8000f8efcff */
[----:B------:R-:W-:-:S09]  /*1fb0*/  UISETP.NE.AND UP0, UPT, UR5, 0x2, UPT ;  /* 0x000000020500788c */ /* 0x000fd2000bf05270 */
[----:B------:R-:W-:Y:S05]  /*1fc0*/  BRA.U UP0, `(.L_x_35) ;  /* 0x0000000100047547 */ /* 0x000fea000b800000 */
[----:B------:R-:W-:Y:S05]  /*1fd0*/  BPT.TRAP 0x1 ;  /* 0x000000040000795c */ /* 0x000fea0000300000 */
.L_x_35:
[----:B------:R-:W-:Y:S04]  /*1fe0*/  BSSY.RECONVERGENT B0, `(.L_x_36) ;  /* 0x0000003000007945 */ /* 0x000fe80003800200 */
[----:B------:R-:W-:Y:S05]  /*1ff0*/  @!P2 BRA `(.L_x_37) ;  /* 0x000000000004a947 */ /* 0x000fea0003800000 */
[----:B------:R-:W-:Y:S05]  /*2000*/  BPT.TRAP 0x1 ;  /* 0x000000040000795c */ /* 0x000fea0000300000 */
.L_x_37:
[----:B------:R-:W-:Y:S05]  /*2010*/  BSYNC.RECONVERGENT B0 ;  /* 0x0000000000007941 */ /* 0x000fea0003800200 */
.L_x_36:
[----:B------:R-:W-:Y:S02]  /*2020*/  UIADD3 UR5, UPT, UPT, UR4, 0x1, URZ ;  /* 0x0000000104057890 */ /* 0x000fe4000fffe0ff */
[----:B------:R-:W-:Y:S02]  /*2030*/  ULEA UR16, UR4, UR24, 0xc ;  /* 0x0000001804107291 */ /* 0x000fe4000f8e60ff */
[----:B------:R-:W-:Y:S02]  /*2040*/  UISETP.NE.AND UP0, UPT, UR5, 0x5, UPT ;  /* 0x000000050500788c */ /* 0x000fe4000bf05270 */
[----:B------:R-:W-:Y:S02]  /*2050*/  UIADD3 UR22, UP1, UPT, UR26, 0x80, URZ ;  /* 0x000000801a167890 */ /* 0x000fe4000ff3e0ff */
[----:B------:R-:W-:Y:S02]  /*2060*/  USEL UR9, URZ, 0x1, UP0 ;  /* 0x00000001ff097887 */ /* 0x000fe40008000000 */
[----:B------:R-:W-:-:S02]  /*2070*/  USEL UR5, UR5, URZ, UP0 ;  /* 0x000000ff05057287 */ /* 0x000fc40008000000 */
[----:B------:R-:W-:Y:S02]  /*2080*/  UIADD3 UR14, UP0, UPT, UR26, 0x180, URZ ;  /* 0x000001801a0e7890 */ /* 0x000fe4000ff1e0ff */
[----:B------:R-:W-:Y:S01]  /*2090*/  ULEA UR8, UR5, UR6, 0x3 ;  /* 0x0000000605087291 */ /* 0x000fe2000f8e18ff */
[----:B------:R-:W-:Y:S01]  /*20a0*/  LOP3.LUT R12, R12, UR9, RZ, 0x3c, !PT ;  /* 0x000000090c0c7c12 */ /* 0x000fe2000f8e3cff */
[----:B------:R-:W-:Y:S02]  /*20b0*/  USHF.L.U32 UR18, UR7, 0x6, URZ ;  /* 0x0000000607127899 */ /* 0x000fe400080006ff */
[----:B------:R-:W-:Y:S01]  /*20c0*/  ULOP3.LUT UR17, UR17, 0xfefffff8, URZ, 0xc0, !UPT ;  /* 0xfefffff811117892 */ /* 0x000fe2000f8ec0ff */
[----:B-1----:R-:W-:Y:S01]  /*20d0*/  SHF.L.U32 R0, R12, 0x1f, RZ ;  /* 0x0000001f0c007819 */ /* 0x002fe200000006ff */
[----:B------:R-:W-:Y:S02]  /*20e0*/  UIADD3 UR16, UPT, UPT, UR6, 0x6300, UR16 ;  /* 0x0000630006107890 */ /* 0x000fe4000fffe010 */
[----:B------:R-:W-:Y:S01]  /*20f0*/  UIADD3.X UR23, UPT, UPT, URZ, UR27, URZ, UP1, !UPT ;  /* 0x0000001bff177290 */ /* 0x000fe20008ffe4ff */
[----:B------:R3:W4:Y:S01]  /*2100*/  SYNCS.PHASECHK.TRANS64.TRYWAIT P0, [UR8+0x28], R0 ;  /* 0x00002800ff0075a7 */ /* 0x0007220008001108 */
[----:B------:R-:W-:-:S02]  /*2110*/  ULEA UR8, UR4, UR6, 0xd ;  /* 0x0000000604087291 */ /* 0x000fc4000f8e68ff */
[----:B------:R-:W-:Y:S02]  /*2120*/  UPRMT UR4, URZ, 0x5410, UR21 ;  /* 0x00005410ff047896 */ /* 0x000fe40008000015 */
[----:B------:R-:W-:Y:S02]  /*2130*/  UIADD3 UR8, UPT, UPT, UR8, 0xb300, URZ ;  /* 0x0000b30008087890 */ /* 0x000fe4000fffe0ff */
[----:B------:R-:W-:Y:S01]  /*2140*/  UIADD3.X UR15, UPT, UPT, URZ, UR27, URZ, UP0, !UPT ;  /* 0x0000001bff0f7290 */ /* 0x000fe200087fe4ff */
[----:B------:R-:W-:Y:S01]  /*2150*/  UMOV UR30, 0x0 ;  /* 0x00000000001e7882 */ /* 0x000fe20000000000 */
[----:B------:R-:W-:Y:S01]  /*2160*/  UMOV UR31, 0x10000000 ;  /* 0x10000000001f7882 */ /* 0x000fe20000000000 */
[----:B------:R-:W-:Y:S01]  /*2170*/  UMOV UR19, UR35 ;  /* 0x0000002300137c82 */ /* 0x000fe20008000000 */
[----:B------:R-:W-:Y:S01]  /*2180*/  UMOV UR20, UR36 ;  /* 0x0000002400147c82 */ /* 0x000fe20008000000 */
[----:B------:R-:W-:Y:S01]  /*2190*/  UMOV UR12, UR36 ;  /* 0x00000024000c7c82 */ /* 0x000fe20008000000 */
[----:B------:R-:W-:Y:S01]  /*21a0*/  UMOV UR9, UR17 ;  /* 0x0000001100097c82 */ /* 0x000fe20008000000 */
[----:B------:R-:W-:Y:S01]  /*21b0*/  UMOV UR10, UR18 ;  /* 0x00000012000a7c82 */ /* 0x000fe20008000000 */
[----:B------:R1:W-:Y:S01]  /*21c0*/  UTMALDG.3D.MULTICAST.2CTA [UR16], [UR22], UR4, desc[UR30] ;  /* 0x00001e10160073b4 */ /* 0x0003e20008211804 */
[----:B------:R-:W-:-:S04]  /*21d0*/  UIADD3 UR7, UPT, UPT, UR7, 0x1, URZ ;  /* 0x0000000107077890 */ /* 0x000fc8000fffe0ff */
[----:B------:R-:W-:Y:S01]  /*21e0*/  UISETP.NE.AND UP0, UPT, UR7, UR13, UPT ;  /* 0x0000000d0700728c */ /* 0x000fe2000bf05270 */
[----:B------:R3:W-:Y:S01]  /*21f0*/  UTMALDG.3D.2CTA [UR8], [UR14], desc[UR30] ;  /* 0x00001e080e0075b4 */ /* 0x0007e20008211000 */
[----:B-1----:R-:W-:-:S07]  /*2200*/  UMOV UR4, UR5 ;  /* 0x0000000500047c82 */ /* 0x002fce0008000000 */
[----:B---3--:R-:W-:Y:S05]  /*2210*/  BRA.U UP0, `(.L_x_38) ;  /* 0xfffffffd00447547 */ /* 0x008fea000b83ffff */
.L_x_32:
[C---:B------:R-:W-:Y:S01]  /*2220*/  LEA R3, R11.reuse, UR6, 0x3 ;  /* 0x000000060b037c11 */ /* 0x040fe2000f8e18ff */
[----:B------:R-:W-:Y:S01]  /*2230*/  NOP ;  /* 0x0000000000007918 */ /* 0x000fe20000000000 */
[----:B-1----:R-:W-:Y:S02]  /*2240*/  SHF.L.U32 R0, R10, 0x1f, RZ ;  /* 0x0000001f0a007819 */ /* 0x002fe400000006ff */
[----:B------:R-:W-:Y:S02]  /*2250*/  LEA R4, R11, UR6, 0x4 ;  /* 0x000000060b047c11 */ /* 0x000fe4000f8e20ff */
[----:B--2-4-:R-:W1:Y:S02]  /*2260*/  SYNCS.PHASECHK.TRANS64.TRYWAIT P0, [R3+URZ+0xa0], R0 ;  /* 0x0000a000030075a7 */ /* 0x014e6400080011ff */
[----:B-1----:R-:W-:Y:S05]  /*2270*/  @!P0 BRA `(.L_x_39) ;  /* 0x0000007c00788947 */ /* 0x002fea0003800000 */
.L_x_147:
[----:B------:R-:W2:Y:S01]  /*2280*/  LDS.128 R4, [R4+0x130] ;  /* 0x0001300004047984 */ /* 0x000ea20000000c00 */
[----:B------:R-:W-:Y:S01]  /*2290*/  UISETP.GE.AND UP0, UPT, UR45, 0x1, UPT ;  /* 0x000000012d00788c */ /* 0x000fe2000bf06270 */
[----:B------:R-:W-:Y:S01]  /*22a0*/  @!PT LDS RZ, [RZ] ;  /* 0x00000000fffff984 */ /* 0x000fe20000000800 */
[----:B------:R-:W-:Y:S01]  /*22b0*/  @!PT LDS RZ, [RZ] ;  /* 0x00000000fffff984 */ /* 0x000fe20000000800 */
[----:B------:R-:W-:Y:S01]  /*22c0*/  @!PT LDS RZ, [RZ] ;  /* 0x00000000fffff984 */ /* 0x000fe20000000800 */
[----:B------:R-:W-:Y:S01]  /*22d0*/  @!PT LDS RZ, [RZ] ;  /* 0x00000000fffff984 */ /* 0x000fe20000000800 */
[----:B------:R3:W-:Y:S06]  /*22e0*/  MEMBAR.ALL.CTA ;  /* 0x0000000000007992 */ /* 0x0007ec0000008000 */
[----:B---3--:R-:W3:Y:S01]  /*22f0*/  FENCE.VIEW.ASYNC.S ;  /* 0x00000000000073c6 */ /* 0x008ee20000000000 */
[----:B--2---:R-:W-:-:S13]  /*2300*/  LOP3.LUT P0, RZ, R6, 0x1, RZ, 0xc0, !PT ;  /* 0x0000000106ff7812 */ /* 0x004fda000780c0ff */
[----:B---3--:R-:W-:Y:S01]  /*2310*/  VOTEU.ANY UP1, P0 ;  /* 0x0000000000ff7886 */ /* 0x008fe20000020100 */
[----:B------:R-:W-:-:S13]  /*2320*/  PLOP3.LUT P0, PT, PT, PT, UP1, 0x80, 0x8 ;  /* 0x000000000008781c */ /* 0x000fda0003f0f018 */
[----:B-1----:R-:W-:Y:S02]  /*2330*/  @P0 LOP3.LUT R0, R5, 0xffff, RZ, 0xc0, !PT ;  /* 0x0000ffff05000812 */ /* 0x002fe400078ec0ff */
[----:B------:R-:W-:Y:S02]  /*2340*/  @P0 MOV R2, R4 ;  /* 0x0000000400020202 */ /* 0x000fe40000000f00 */
[----:B------:R-:W-:Y:S01]  /*2350*/  @P0 R2UR UR7, R0 ;  /* 0x00000000000702ca */ /* 0x000fe200000e0000 */
[----:B------:R-:W-:Y:S01]  /*2360*/  VIADD R0, R3, 0xb0 ;  /* 0x000000b003007836 */ /* 0x000fe20000000000 */
[----:B------:R-:W-:Y:S02]  /*2370*/  @P0 SHF.R.U32.HI R4, RZ, 0x10, R5 ;  /* 0x00000010ff040819 */ /* 0x000fe40000011605 */
[----:B------:R-:W-:Y:S02]  /*2380*/  @P0 R2UR UR8, R2 ;  /* 0x00000000020802ca */ /* 0x000fe400000e0000 */
[----:B------:R-:W-:-:S02]  /*2390*/  PRMT R0, RZ, 0x654, R0 ;  /* 0x00000654ff007816 */ /* 0x000fc40000000000 */
[----:B------:R-:W-:Y:S02]  /*23a0*/  @P0 R2UR UR4, R4 ;  /* 0x00000000040402ca */ /* 0x000fe400000e0000 */
[----:B------:R1:W-:Y:S03]  /*23b0*/  SYNCS.ARRIVE.TRANS64.RED.A1T0 RZ, [R0+URZ], RZ ;  /* 0x000000ff00ff79a7 */ /* 0x0003e600081004ff */
[----:B------:R-:W-:-:S04]  /*23c0*/  @UP1 UMOV UR29, UR7 ;  /* 0x00000007001d1c82 */ /* 0x000fc80008000000 */
[----:B------:R-:W-:-:S04]  /*23d0*/  @UP1 UMOV UR37, UR8 ;  /* 0x0000000800251c82 */ /* 0x000fc80008000000 */
[----:B------:R-:W-:Y:S01]  /*23e0*/  @UP1 UMOV UR36, UR4 ;  /* 0x0000000400241c82 */ /* 0x000fe20008000000 */
[----:B------:R-:W-:Y:S05]  /*23f0*/  BRA.U !UP0, `(.L_x_40) ;  /* 0x0000000108d47547 */ /* 0x000fea000b800000 */
[----:B------:R-:W2:Y:S01]  /*2400*/  LDCU.128 UR12, c[0x0][0xb10] ;  /* 0x00016200ff0c77ac */ /* 0x000ea20008000c00 */
[----:B------:R-:W3:Y:S01]  /*2410*/  LDCU UR30, c[0x0][0xb20] ;  /* 0x00016400ff1e77ac */ /* 0x000ee20008000800 */
[----:B------:R-:W4:Y:S01]  /*2420*/  LDCU UR20, c[0x0][0xb0c] ;  /* 0x00016180ff1477ac */ /* 0x000f220008000800 */
[----:B------:R-:W1:Y:S01]  /*2430*/  LDCU.64 UR10, c[0x0][0xb28] ;  /* 0x00016500ff0a77ac */ /* 0x000e620008000a00 */
[----:B------:R-:W-:Y:S02]  /*2440*/  UISETP.NE.AND UP3, UPT, UR45, 0x1, UPT ;  /* 0x000000012d00788c */ /* 0x000fe4000bf65270 */
[----:B--2---:R-:W-:Y:S02]  /*2450*/  UIMAD.WIDE.U32 UR16, UR38, UR15, URZ ;  /* 0x0000000f261072a5 */ /* 0x004fe4000f8e00ff */
[----:B------:R-:W-:Y:S02]  /*2460*/  UIMAD.WIDE.U32 UR8, UR39, UR12, URZ ;  /* 0x0000000c270872a5 */ /* 0x000fe4000f8e00ff */
[----:B------:R-:W-:-:S02]  /*2470*/  UISETP.NE.AND UP0, UPT, UR14, 0x1, UPT ;  /* 0x000000010e00788c */ /* 0x000fc4000bf05270 */
[----:B------:R-:W-:Y:S01]  /*2480*/  UIMAD.WIDE.U32 UR22, UR29, UR15, URZ ;  /* 0x0000000f1d1672a5 */ /* 0x000fe2000f8e00ff */
[----:B------:R-:W-:Y:S02]  /*2490*/  UMOV UR16, UR17 ;  /* 0x0000001100107c82 */ /* 0x000fe40008000000 */
[----:B------:R-:W-:Y:S01]  /*24a0*/  UMOV UR8, UR9 ;  /* 0x0000000900087c82 */ /* 0x000fe20008000000 */
[----:B---3--:R-:W-:Y:S02]  /*24b0*/  USHF.R.U32.HI UR16, URZ, UR30, UR16 ;  /* 0x0000001eff107299 */ /* 0x008fe40008011610 */
[----:B----4-:R-:W-:Y:S02]  /*24c0*/  UISETP.NE.AND UP2, UPT, UR20, 0x1, UPT ;  /* 0x000000011400788c */ /* 0x010fe4000bf45270 */
[----:B------:R-:W-:Y:S02]  /*24d0*/  USHF.R.U32.HI UR8, URZ, UR13, UR8 ;  /* 0x0000000dff087299 */ /* 0x000fe40008011608 */
[----:B------:R-:W-:-:S02]  /*24e0*/  USEL UR7, UR38, UR16, !UP0 ;  /* 0x0000001026077287 */ /* 0x000fc4000c000000 */
[----:B------:R-:W-:Y:S02]  /*24f0*/  USEL UR8, UR39, UR8, !UP2 ;  /* 0x0000000827087287 */ /* 0x000fe4000d000000 */
[----:B-1----:R-:W-:Y:S01]  /*2500*/  UIMAD.WIDE.U32 UR16, UR7, UR10, URZ ;  /* 0x0000000a071072a5 */ /* 0x002fe2000f8e00ff */
[----:B------:R-:W-:Y:S01]  /*2510*/  UMOV UR4, UR23 ;  /* 0x0000001700047c82 */ /* 0x000fe20008000000 */
[----:B------:R-:W-:Y:S02]  /*2520*/  UIMAD.WIDE.U32 UR18, UR37, UR12, URZ ;  /* 0x0000000c251272a5 */ /* 0x000fe4000f8e00ff */
[----:B------:R-:W-:-:S03]  /*2530*/  UIMAD.WIDE.U32 UR22, UR8, UR10, URZ ;  /* 0x0000000a081672a5 */ /* 0x000fc6000f8e00ff */
[----:B------:R-:W-:Y:S01]  /*2540*/  UMOV UR16, UR17 ;  /* 0x0000001100107c82 */ /* 0x000fe20008000000 */
[----:B------:R-:W-:Y:S02]  /*2550*/  USHF.R.U32.HI UR4, URZ, UR30, UR4 ;  /* 0x0000001eff047299 */ /* 0x000fe40008011604 */
[----:B------:R-:W-:Y:S01]  /*2560*/  @UP3 USHF.R.U32.HI UR7, URZ, UR11, UR16 ;  /* 0x0000000bff073299 */ /* 0x000fe20008011610 */
[----:B------:R-:W-:Y:S01]  /*2570*/  UMOV UR18, UR19 ;  /* 0x0000001300127c82 */ /* 0x000fe20008000000 */
[----:B------:R-:W-:Y:S01]  /*2580*/  UMOV UR22, UR23 ;  /* 0x0000001700167c82 */ /* 0x000fe20008000000 */
[----:B------:R-:W-:Y:S02]  /*2590*/  USHF.R.U32.HI UR13, URZ, UR13, UR18 ;  /* 0x0000000dff0d7299 */ /* 0x000fe40008011612 */
[----:B------:R-:W-:Y:S02]  /*25a0*/  USEL UR4, UR29, UR4, !UP0 ;  /* 0x000000041d047287 */ /* 0x000fe4000c000000 */
[----:B------:R-:W-:-:S02]  /*25b0*/  @UP3 USHF.R.U32.HI UR8, URZ, UR11, UR22 ;  /* 0x0000000bff083299 */ /* 0x000fc40008011616 */
[----:B------:R-:W-:Y:S02]  /*25c0*/  UIMAD UR9, UR45, UR7, URZ ;  /* 0x000000072d0972a4 */ /* 0x000fe4000f8e02ff */
[----:B------:R-:W-:Y:S02]  /*25d0*/  USEL UR7, UR37, UR13, !UP2 ;  /* 0x0000000d25077287 */ /* 0x000fe4000d000000 */
[----:B------:R-:W-:Y:S02]  /*25e0*/  UIMAD UR12, UR45, UR8, URZ ;  /* 0x000000082d0c72a4 */ /* 0x000fe4000f8e02ff */
[----:B------:R-:W-:Y:S02]  /*25f0*/  UISETP.GE.AND UP0, UPT, UR4, UR9, UPT ;  /* 0x000000090400728c */ /* 0x000fe4000bf06270 */
[----:B------:R-:W-:Y:S02]  /*2600*/  UIMAD.WIDE.U32 UR16, UR4, UR10, URZ ;  /* 0x0000000a041072a5 */ /* 0x000fe4000f8e00ff */
[----:B------:R-:W-:-:S02]  /*2610*/  UISETP.GE.OR UP0, UPT, UR7, UR12, UP0 ;  /* 0x0000000c0700728c */ /* 0x000fc40008706670 */
        /* <DEDUP_REMOVED lines=19> */
.L_x_40:
[----:B------:R-:W2:Y:S02]  /*2750*/  LDCU UR4, c[0x0][0xb30] ;  /* 0x00016600ff0477ac */ /* 0x000ea40008000800 */
[----:B--2---:R-:W-:-:S09]  /*2760*/  UISETP.NE.AND UP0, UPT, UR4, 0x1, UPT ;  /* 0x000000010400788c */ /* 0x004fd2000bf05270 */
[----:B------:R-:W-:Y:S05]  /*2770*/  BRA.U UP0, `(.L_x_41) ;  /* 0x0000000100447547 */ /* 0x000fea000b800000 */
[----:B------:R-:W2:Y:S01]  /*2780*/  LDCU.128 UR12, c[0x0][0xb10] ;  /* 0x00016200ff0c77ac */ /* 0x000ea20008000c00 */
[----:B------:R-:W3:Y:S01]  /*2790*/  LDCU UR16, c[0x0][0xb0c] ;  /* 0x00016180ff1077ac */ /* 0x000ee20008000800 */
[----:B------:R-:W4:Y:S01]  /*27a0*/  LDCU UR17, c[0x0][0xb20] ;  /* 0x00016400ff1177ac */ /* 0x000f220008000800 */
[----:B--2---:R-:W-:Y:S02]  /*27b0*/  UIMAD.WIDE.U32 UR10, UR37, UR12, URZ ;  /* 0x0000000c250a72a5 */ /* 0x004fe4000f8e00ff */
[----:B------:R-:W-:Y:S02]  /*27c0*/  UIMAD.WIDE.U32 UR8, UR29, UR15, URZ ;  /* 0x0000000f1d0872a5 */ /* 0x000fe4000f8e00ff */
[----:B---3--:R-:W-:Y:S02]  /*27d0*/  UISETP.NE.AND UP2, UPT, UR16, 0x1, UPT ;  /* 0x000000011000788c */ /* 0x008fe4000bf45270 */
[----:B------:R-:W-:Y:S01]  /*27e0*/  UISETP.NE.AND UP0, UPT, UR14, 0x1, UPT ;  /* 0x000000010e00788c */ /* 0x000fe2000bf05270 */
[----:B------:R-:W-:-:S02]  /*27f0*/  UMOV UR7, UR11 ;  /* 0x0000000b00077c82 */ /* 0x000fc40008000000 */
[----:B------:R-:W-:Y:S01]  /*2800*/  UMOV UR4, UR9 ;  /* 0x0000000900047c82 */ /* 0x000fe20008000000 */
[----:B------:R-:W-:Y:S02]  /*2810*/  USHF.R.U32.HI UR7, URZ, UR13, UR7 ;  /* 0x0000000dff077299 */ /* 0x000fe40008011607 */
[----:B----4-:R-:W-:Y:S02]  /*2820*/  USHF.R.U32.HI UR4, URZ, UR17, UR4 ;  /* 0x00000011ff047299 */ /* 0x010fe40008011604 */
[----:B------:R-:W-:Y:S02]  /*2830*/  USEL UR7, UR37, UR7, !UP2 ;  /* 0x0000000725077287 */ /* 0x000fe4000d000000 */
[----:B------:R-:W-:-:S04]  /*2840*/  USEL UR4, UR29, UR4, !UP0 ;  /* 0x000000041d047287 */ /* 0x000fc8000c000000 */
[----:B------:R-:W-:Y:S02]  /*2850*/  UIADD3 UR8, UPT, UPT, UR7, -UR4, URZ ;  /* 0x8000000407087290 */ /* 0x000fe4000fffe0ff */
[----:B------:R-:W-:Y:S02]  /*2860*/  UIADD3 UR4, UPT, UPT, -UR7, UR4, URZ ;  /* 0x0000000407047290 */ /* 0x000fe4000fffe1ff */
[----:B------:R-:W-:Y:S02]  /*2870*/  UIMAD UR29, UR8, UR14, UR29 ;  /* 0x0000000e081d72a4 */ /* 0x000fe4000f8e021d */
[----:B------:R-:W-:-:S12]  /*2880*/  UIMAD UR37, UR4, UR16, UR37 ;  /* 0x00000010042572a4 */ /* 0x000fd8000f8e0225 */
.L_x_41:
[----:B------:R-:W-:Y:S01]  /*2890*/  VIADD R11, R11, 0x1 ;  /* 0x000000010b0b7836 */ /* 0x000fe20000000000 */
[----:B------:R-:W-:Y:S01]  /*28a0*/  R2UR UR4, R78 ;  /* 0x000000004e0472ca */ /* 0x000fe200000e0000 */
[----:B------:R-:W-:Y:S01]  /*28b0*/  UIADD3 UR30, UPT, UPT, UR29, UR63, URZ ;  /* 0x0000003f1d1e7290 */ /* 0x000fe2000fffe0ff */
[----:B------:R-:W-:Y:S02]  /*28c0*/  PLOP3.LUT P1, PT, PT, PT, PT, 0x80, 0x8 ;  /* 0x000000000008781c */ /* 0x000fe40003f2f070 */
[----:B------:R-:W-:-:S04]  /*28d0*/  ISETP.NE.AND P0, PT, R11, 0x2, PT ;  /* 0x000000020b00780c */ /* 0x000fc80003f05270 */
[----:B-1----:R-:W-:Y:S02]  /*28e0*/  SEL R0, RZ, 0x1, P0 ;  /* 0x00000001ff007807 */ /* 0x002fe40000000000 */
[----:B------:R-:W-:Y:S02]  /*28f0*/  SEL R11, R11, RZ, P0 ;  /* 0x000000ff0b0b7207 */ /* 0x000fe40000000000 */
[----:B------:R-:W-:Y:S01]  /*2900*/  LOP3.LUT R10, R10, R0, RZ, 0x3c, !PT ;  /* 0x000000000a0a7212 */ /* 0x000fe200078e3cff */
[----:B------:R-:W-:Y:S01]  /*2910*/  UIADD3 UR20, UPT, UPT, UR37, UR4, URZ ;  /* 0x0000000425147290 */ /* 0x000fe2000fffe0ff */
[----:B------:R-:W-:Y:S11]  /*2920*/  BRA.U UP1, `(.L_x_42) ;  /* 0xfffffff101287547 */ /* 0x000ff6000b83ffff */
[----:B------:R-:W-:Y:S01]  /*2930*/  UIADD3 UR7, UPT, UPT, UR6, 0x28, URZ ;  /* 0x0000002806077890 */ /* 0x000fe2000fffe0ff */
[----:B------:R-:W-:-:S03]  /*2940*/  SHF.L.U32 R2, R12, 0x1f, RZ ;  /* 0x0000001f0c027819 */ /* 0x000fc600000006ff */
[----:B------:R-:W-:-:S09]  /*2950*/  ULEA UR4, UR5, UR7, 0x3 ;  /* 0x0000000705047291 */ /* 0x000fd2000f8e18ff */
[----:B------:R-:W1:Y:S02]  /*2960*/  SYNCS.PHASECHK.TRANS64.TRYWAIT P0, [UR4], R2 ;  /* 0x00000002ff0075a7 */ /* 0x000e640008001104 */
[----:B-1----:R-:W-:Y:S05]  /*2970*/  @!P0 BRA `(.L_x_43) ;  /* 0x0000007400cc8947 */ /* 0x002fea0003800000 */
.L_x_149:
[----:B------:R-:W-:-:S04]  /*2980*/  UIADD3 UR4, UPT, UPT, UR5, 0x1, URZ ;  /* 0x0000000105047890 */ /* 0x000fc8000fffe0ff */
[----:B------:R-:W-:-:S04]  /*2990*/  UISETP.NE.AND UP0, UPT, UR4, 0x5, UPT ;  /* 0x000000050400788c */ /* 0x000fc8000bf05270 */
[----:B------:R-:W-:Y:S02]  /*29a0*/  USEL UR6, URZ, 0x1, UP0 ;  /* 0x00000001ff067887 */ /* 0x000fe40008000000 */
[----:B------:R-:W-:-:S04]  /*29b0*/  USEL UR4, UR4, URZ, UP0 ;  /* 0x000000ff04047287 */ /* 0x000fc80008000000 */
[----:B------:R-:W-:Y:S01]  /*29c0*/  ULEA UR5, UR4, UR7, 0x3 ;  /* 0x0000000704057291 */ /* 0x000fe2000f8e18ff */
[----:B-1----:R-:W-:-:S04]  /*29d0*/  LOP3.LUT R2, R12, UR6, RZ, 0x3c, !PT ;  /* 0x000000060c027c12 */ /* 0x002fc8000f8e3cff */
[----:B------:R-:W-:-:S04]  /*29e0*/  SHF.L.U32 R3, R2, 0x1f, RZ ;  /* 0x0000001f02037819 */ /* 0x000fc800000006ff */
[----:B------:R-:W1:Y:S02]  /*29f0*/  SYNCS.PHASECHK.TRANS64.TRYWAIT P0, [UR5], R3 ;  /* 0x00000003ff0075a7 */ /* 0x000e640008001105 */
[----:B-1----:R-:W-:Y:S05]  /*2a00*/  @!P0 BRA `(.L_x_44) ;  /* 0x0000007400c08947 */ /* 0x002fea0003800000 */
.L_x_151:
[----:B------:R-:W-:-:S04]  /*2a10*/  UIADD3 UR4, UPT, UPT, UR4, 0x1, URZ ;  /* 0x0000000104047890 */ /* 0x000fc8000fffe0ff */
[----:B------:R-:W-:-:S04]  /*2a20*/  UISETP.NE.AND UP0, UPT, UR4, 0x5, UPT ;  /* 0x000000050400788c */ /* 0x000fc8000bf05270 */
[----:B------:R-:W-:Y:S02]  /*2a30*/  USEL UR6, URZ, 0x1, UP0 ;  /* 0x00000001ff067887 */ /* 0x000fe40008000000 */
[----:B------:R-:W-:-:S04]  /*2a40*/  USEL UR4, UR4, URZ, UP0 ;  /* 0x000000ff04047287 */ /* 0x000fc80008000000 */
[----:B------:R-:W-:Y:S01]  /*2a50*/  ULEA UR5, UR4, UR7, 0x3 ;  /* 0x0000000704057291 */ /* 0x000fe2000f8e18ff */
[----:B------:R-:W-:-:S04]  /*2a60*/  LOP3.LUT R2, R2, UR6, RZ, 0x3c, !PT ;  /* 0x0000000602027c12 */ /* 0x000fc8000f8e3cff */
[----:B-1----:R-:W-:-:S04]  /*2a70*/  SHF.L.U32 R3, R2, 0x1f, RZ ;  /* 0x0000001f02037819 */ /* 0x002fc800000006ff */
[----:B------:R-:W1:Y:S02]  /*2a80*/  SYNCS.PHASECHK.TRANS64.TRYWAIT P0, [UR5], R3 ;  /* 0x00000003ff0075a7 */ /* 0x000e640008001105 */
[----:B-1----:R-:W-:Y:S05]  /*2a90*/  @!P0 BRA `(.L_x_45) ;  /* 0x0000007400b48947 */ /* 0x002fea0003800000 */
.L_x_153:
        /* <DEDUP_REMOVED lines=9> */
.L_x_155:
[----:B------:R-:W-:-:S04]  /*2b30*/  UIADD3 UR4, UPT, UPT, UR4, 0x1, URZ ;  /* 0x0000000104047890 */ /* 0x000fc8000fffe0ff */
[----:B------:R-:W-:-:S04]  /*2b40*/  UISETP.NE.AND UP0, UPT, UR4, 0x5, UPT ;  /* 0x000000050400788c */ /* 0x000fc8000bf05270 */
[----:B------:R-:W-:Y:S02]  /*2b50*/  USEL UR5, URZ, 0x1, UP0 ;  /* 0x00000001ff057887 */ /* 0x000fe40008000000 */
[----:B------:R-:W-:-:S04]  /*2b60*/  USEL UR4, UR4, URZ, UP0 ;  /* 0x000000ff04047287 */ /* 0x000fc80008000000 */
[----:B------:R-:W-:Y:S01]  /*2b70*/  ULEA UR4, UR4, UR7, 0x3 ;  /* 0x0000000704047291 */ /* 0x000fe2000f8e18ff */
[----:B------:R-:W-:-:S04]  /*2b80*/  LOP3.LUT R2, R2, UR5, RZ, 0x3c, !PT ;  /* 0x0000000502027c12 */ /* 0x000fc8000f8e3cff */
[----:B------:R-:W-:Y:S01]  /*2b90*/  SHF.L.U32 R2, R2, 0x1f, RZ ;  /* 0x0000001f02027819 */ /* 0x000fe200000006ff */
[----:B-1----:R-:W-:-:S07]  /*2ba0*/  IMAD.U32 R0, RZ, RZ, UR4 ;  /* 0x00000004ff007e24 */ /* 0x002fce000f8e00ff */
.L_x_47:
[----:B-1----:R1:W2:Y:S02]  /*2bb0*/  SYNCS.PHASECHK.TRANS64.TRYWAIT P0, [R0+URZ], R2 ;  /* 0x00000002000075a7 */ /* 0x0022a400080011ff */
[----:B--2---:R-:W-:Y:S05]  /*2bc0*/  @!P0 NANOSLEEP.SYNCS 0x989680 ;  /* 0x009896800000895d */ /* 0x004fea0003900000 */
[----:B------:R-:W2:Y:S02]  /*2bd0*/  @!P0 SYNCS.PHASECHK.TRANS64 P0, [R0+URZ], R2 ;  /* 0x00000002000085a7 */ /* 0x000ea400080010ff */
[----:B--2---:R-:W-:Y:S05]  /*2be0*/  @P0 EXIT ;  /* 0x000000000000094d */ /* 0x004fea0003800000 */
[----:B------:R-:W-:Y:S05]  /*2bf0*/  BRA `(.L_x_47) ;  /* 0xfffffffc00ec7947 */ /* 0x000fea000383ffff */
.L_x_22:
[----:B------:R-:W-:-:S04]  /*2c00*/  UISETP.NE.AND UP0, UPT, UR46, URZ, UPT ;  /* 0x000000ff2e00728c */ /* 0x000fc8000bf05270 */
[----:B------:R-:W-:-:S09]  /*2c10*/  UISETP.NE.OR UP0, UPT, UR18, 0x1, UP0 ;  /* 0x000000011200788c */ /* 0x000fd20008705670 */
[----:B------:R-:W-:Y:S05]  /*2c20*/  BRA.U UP0, `(.L_x_48) ;  /* 0x0000000500487547 */ /* 0x000fea000b800000 */
[----:B------:R-:W-:Y:S01]  /*2c30*/  ISETP.GE.U32.AND P2, PT, R0, 0x4, PT ;  /* 0x000000040000780c */ /* 0x000fe20003f46070 */
[----:B------:R-:W-:Y:S01]  /*2c40*/  IMAD.MOV.U32 R12, RZ, RZ, 0x1 ;  /* 0x00000001ff0c7424 */ /* 0x000fe200078e00ff */
[----:B------:R-:W-:Y:S02]  /*2c50*/  CS2R R10, SRZ ;  /* 0x00000000000a7805 */ /* 0x000fe4000001ff00 */
[----:B------:R-:W-:Y:S01]  /*2c60*/  CS2R R8, SRZ ;  /* 0x0000000000087805 */ /* 0x000fe2000001ff00 */
[----:B------:R-:W-:Y:S01]  /*2c70*/  UMOV UR6, 0x400 ;  /* 0x0000040000067882 */ /* 0x000fe20000000000 */
[----:B------:R-:W-:Y:S01]  /*2c80*/  UMOV UR5, URZ ;  /* 0x000000ff00057c82 */ /* 0x000fe20008000000 */
[----:B------:R-:W-:-:S12]  /*2c90*/  ULEA UR6, UR46, UR6, 0x18 ;  /* 0x000000062e067291 */ /* 0x000fd8000f8ec0ff */
.L_x_52:
[----:B------:R-:W-:Y:S02]  /*2ca0*/  LEA R2, R8, UR6, 0x3 ;  /* 0x0000000608027c11 */ /* 0x000fe4000f8e18ff */
[----:B------:R-:W-:-:S03]  /*2cb0*/  SHF.L.U32 R4, R9, 0x1f, RZ ;  /* 0x0000001f09047819 */ /* 0x000fc600000006ff */
[----:B------:R-:W-:Y:S01]  /*2cc0*/  VIADD R5, R2, 0x110 ;  /* 0x0000011002057836 */ /* 0x000fe20000000000 */
[----:B------:R-:W1:Y:S02]  /*2cd0*/  SYNCS.PHASECHK.TRANS64.TRYWAIT P0, [R2+URZ+0x100], R4 ;  /* 0x00010004020075a7 */ /* 0x000e6400080011ff */
[----:B-1----:R-:W-:Y:S05]  /*2ce0*/  @!P0 BRA `(.L_x_49) ;  /* 0x0000007400508947 */ /* 0x002fea0003800000 */
.L_x_156:
[----:B------:R-:W-:Y:S01]  /*2cf0*/  ULEA UR4, UR5, UR6, 0x3 ;  /* 0x0000000605047291 */ /* 0x000fe2000f8e18ff */
[----:B-1----:R-:W-:Y:S01]  /*2d00*/  PRMT R2, RZ, 0x654, R5 ;  /* 0x00000654ff027816 */ /* 0x002fe20000000005 */
[----:B------:R-:W-:Y:S01]  /*2d10*/  @!P2 IMAD.MOV.U32 R4, RZ, RZ, 0x10 ;  /* 0x00000010ff04a424 */ /* 0x000fe200078e00ff */
[----:B------:R-:W-:Y:S01]  /*2d20*/  SHF.L.U32 R5, R12, 0x1f, RZ ;  /* 0x0000001f0c057819 */ /* 0x000fe200000006ff */
[----:B------:R-:W-:Y:S01]  /*2d30*/  UIADD3 UR7, UPT, UPT, UR4, 0xa0, URZ ;  /* 0x000000a004077890 */ /* 0x000fe2000fffe0ff */
[----:B------:R1:W-:Y:S05]  /*2d40*/  SYNCS.ARRIVE.TRANS64.RED.A1T0 RZ, [R2+URZ], RZ ;  /* 0x000000ff02ff79a7 */ /* 0x0003ea00081004ff */
[----:B------:R-:W-:Y:S01]  /*2d50*/  IMAD.U32 R6, RZ, RZ, UR7 ;  /* 0x00000007ff067e24 */ /* 0x000fe2000f8e00ff */
[----:B------:R-:W2:Y:S04]  /*2d60*/  SYNCS.PHASECHK.TRANS64.TRYWAIT P0, [UR4+0xb0], R5 ;  /* 0x0000b005ff0075a7 */ /* 0x000ea80008001104 */
[----:B------:R-:W-:Y:S01]  /*2d70*/  PRMT R6, R0, 0x654, R6 ;  /* 0x0000065400067816 */ /* 0x000fe20000000006 */
[----:B-12---:R-:W-:Y:S06]  /*2d80*/  @!P0 BRA `(.L_x_50) ;  /* 0x00000074003c8947 */ /* 0x006fec0003800000 */
.L_x_158:
[----:B------:R-:W-:Y:S01]  /*2d90*/  ULEA UR8, UR5, UR6, 0x4 ;  /* 0x0000000605087291 */ /* 0x000fe2000f8e20ff */
[----:B------:R-:W-:Y:S01]  /*2da0*/  SEL R3, R6, R3, !P2 ;  /* 0x0000000306037207 */ /* 0x000fe20005000000 */
[----:B------:R-:W-:Y:S01]  /*2db0*/  UIADD3 UR9, UPT, UPT, UR4, 0xa0, URZ ;  /* 0x000000a004097890 */ /* 0x000fe2000fffe0ff */
[----:B-1----:R-:W-:Y:S01]  /*2dc0*/  LEA R2, R11, UR6, 0x3 ;  /* 0x000000060b027c11 */ /* 0x002fe2000f8e18ff */
[----:B------:R-:W-:Y:S01]  /*2dd0*/  UIADD3 UR8, UPT, UPT, UR8, 0x130, URZ ;  /* 0x0000013008087890 */ /* 0x000fe2000fffe0ff */
[----:B------:R1:W-:Y:S01]  /*2de0*/  @!P2 SYNCS.ARRIVE.TRANS64.RED RZ, [R3+URZ], R4 ;  /* 0x0000000403ffa9a7 */ /* 0x0003e200080004ff */
[----:B------:R-:W-:Y:S01]  /*2df0*/  UIADD3 UR4, UPT, UPT, UR5, 0x1, URZ ;  /* 0x0000000105047890 */ /* 0x000fe2000fffe0ff */
[----:B------:R-:W-:-:S03]  /*2e00*/  VIADD R8, R8, 0x1 ;  /* 0x0000000108087836 */ /* 0x000fc60000000000 */
[----:B------:R-:W-:Y:S02]  /*2e10*/  UISETP.NE.AND UP0, UPT, UR4, 0x2, UPT ;  /* 0x000000020400788c */ /* 0x000fe4000bf05270 */
[----:B------:R-:W-:Y:S01]  /*2e20*/  ISETP.NE.AND P0, PT, R8, 0x2, PT ;  /* 0x000000020800780c */ /* 0x000fe20003f05270 */
[----:B------:R-:W-:Y:S06]  /*2e30*/  UGETNEXTWORKID.BROADCAST [UR8], [UR9] ;  /* 0x00000000080073ca */ /* 0x000fec0008000100 */
[----:B------:R-:W-:Y:S02]  /*2e40*/  USEL UR7, URZ, 0x1, UP0 ;  /* 0x00000001ff077887 */ /* 0x000fe40008000000 */
[----:B------:R-:W-:-:S04]  /*2e50*/  USEL UR5, UR4, URZ, UP0 ;  /* 0x000000ff04057287 */ /* 0x000fc80008000000 */
[----:B------:R-:W-:Y:S02]  /*2e60*/  LOP3.LUT R12, R12, UR7, RZ, 0x3c, !PT ;  /* 0x000000070c0c7c12 */ /* 0x000fe4000f8e3cff */
[----:B-1----:R-:W-:-:S04]  /*2e70*/  SHF.L.U32 R4, R10, 0x1f, RZ ;  /* 0x0000001f0a047819 */ /* 0x002fc800000006ff */
[----:B------:R-:W1:Y:S02]  /*2e80*/  SYNCS.PHASECHK.TRANS64.TRYWAIT P1, [R2+URZ+0xa0], R4 ;  /* 0x0000a004020075a7 */ /* 0x000e6400080211ff */
[----:B-1----:R-:W-:Y:S05]  /*2e90*/  @!P1 BRA `(.L_x_51) ;  /* 0x0000007400109947 */ /* 0x002fea0003800000 */
.L_x_159:
[C---:B-1----:R-:W-:Y:S01]  /*2ea0*/  LEA R4, R11.reuse, UR6, 0x4 ;  /* 0x000000060b047c11 */ /* 0x042fe2000f8e20ff */
[----:B------:R-:W-:Y:S01]  /*2eb0*/  VIADD R2, R2, 0xb0 ;  /* 0x000000b002027836 */ /* 0x000fe20000000000 */
[----:B------:R-:W-:Y:S01]  /*2ec0*/  SEL R8, R8, RZ, P0 ;  /* 0x000000ff08087207 */ /* 0x000fe20000000000 */
[----:B------:R-:W-:-:S03]  /*2ed0*/  VIADD R11, R11, 0x1 ;  /* 0x000000010b0b7836 */ /* 0x000fc60000000000 */
[----:B------:R-:W1:Y:S01]  /*2ee0*/  LDS.128 R4, [R4+0x130] ;  /* 0x0001300004047984 */ /* 0x000e620000000c00 */
[----:B------:R-:W-:Y:S02]  /*2ef0*/  PRMT R2, RZ, 0x654, R2 ;  /* 0x00000654ff027816 */ /* 0x000fe40000000002 */
[C---:B------:R-:W-:Y:S01]  /*2f00*/  ISETP.NE.AND P1, PT, R11.reuse, 0x2, PT ;  /* 0x000000020b00780c */ /* 0x040fe20003f25270 */
[----:B------:R-:W-:Y:S01]  /*2f10*/  @!PT LDS RZ, [RZ] ;  /* 0x00000000fffff984 */ /* 0x000fe20000000800 */
[----:B------:R-:W-:Y:S01]  /*2f20*/  @!PT LDS RZ, [RZ] ;  /* 0x00000000fffff984 */ /* 0x000fe20000000800 */
[----:B------:R-:W-:Y:S01]  /*2f30*/  @!PT LDS RZ, [RZ] ;  /* 0x00000000fffff984 */ /* 0x000fe20000000800 */
[----:B------:R-:W-:Y:S01]  /*2f40*/  @!PT LDS RZ, [RZ] ;  /* 0x00000000fffff984 */ /* 0x000fe20000000800 */
[----:B------:R2:W-:Y:S06]  /*2f50*/  MEMBAR.ALL.CTA ;  /* 0x0000000000007992 */ /* 0x0005ec0000008000 */
[----:B--2---:R-:W2:Y:S01]  /*2f60*/  FENCE.VIEW.ASYNC.S ;  /* 0x00000000000073c6 */ /* 0x004ea20000000000 */
[----:B------:R-:W-:Y:S01]  /*2f70*/  SEL R11, R11, RZ, P1 ;  /* 0x000000ff0b0b7207 */ /* 0x000fe20000800000 */
[----:B--2---:R2:W-:Y:S01]  /*2f80*/  SYNCS.ARRIVE.TRANS64.RED.A1T0 RZ, [R2+URZ], RZ ;  /* 0x000000ff02ff79a7 */ /* 0x0045e200081004ff */
[----:B-1----:R-:W-:-:S02]  /*2f90*/  LOP3.LUT P3, RZ, R6, 0x1, RZ, 0xc0, !PT ;  /* 0x0000000106ff7812 */ /* 0x002fc4000786c0ff */
[----:B------:R-:W-:-:S04]  /*2fa0*/  SEL R4, RZ, 0x1, P1 ;  /* 0x00000001ff047807 */ /* 0x000fc80000800000 */
[----:B------:R-:W-:Y:S02]  /*2fb0*/  LOP3.LUT R10, R10, R4, RZ, 0x3c, !PT ;  /* 0x000000040a0a7212 */ /* 0x000fe400078e3cff */
[----:B--2---:R-:W-:-:S04]  /*2fc0*/  SEL R2, RZ, 0x1, P0 ;  /* 0x00000001ff027807 */ /* 0x004fc80000000000 */
[----:B------:R-:W-:Y:S01]  /*2fd0*/  LOP3.LUT R9, R9, R2, RZ, 0x3c, !PT ;  /* 0x0000000209097212 */ /* 0x000fe200078e3cff */
[----:B------:R-:W-:Y:S06]  /*2fe0*/  @P3 BRA `(.L_x_52) ;  /* 0xfffffffc002c3947 */ /* 0x000fec000383ffff */
[----:B------:R-:W-:Y:S01]  /*2ff0*/  ULEA UR4, UR5, UR6, 0x3 ;  /* 0x0000000605047291 */ /* 0x000fe2000f8e18ff */
[----:B------:R-:W-:-:S08]  /*3000*/  SHF.L.U32 R2, R12, 0x1f, RZ ;  /* 0x0000001f0c027819 */ /* 0x000fd000000006ff */
[----:B------:R-:W1:Y:S02]  /*3010*/  SYNCS.PHASECHK.TRANS64 P0, [UR4+0xb0], R2 ;  /* 0x0000b002ff0075a7 */ /* 0x000e640008001004 */
[----:B-1----:R-:W-:Y:S05]  /*3020*/  @P0 BRA `(.L_x_53) ;  /* 0x0000000000080947 */ /* 0x002fea0003800000 */
[----:B------:R-:W1:Y:S02]  /*3030*/  SYNCS.PHASECHK.TRANS64.TRYWAIT P0, [UR4+0xb0], R2 ;  /* 0x0000b002ff0075a7 */ /* 0x000e640008001104 */
[----:B-1----:R-:W-:Y:S05]  /*3040*/  @!P0 BRA `(.L_x_54) ;  /* 0x0000007000b88947 */ /* 0x002fea0003800000 */
.L_x_53:
[----:B------:R-:W-:-:S04]  /*3050*/  UIADD3 UR7, UPT, UPT, UR5, 0x1, URZ ;  /* 0x0000000105077890 */ /* 0x000fc8000fffe0ff */
[----:B------:R-:W-:-:S04]  /*3060*/  UISETP.NE.AND UP0, UPT, UR7, 0x2, UPT ;  /* 0x000000020700788c */ /* 0x000fc8000bf05270 */
[----:B------:R-:W-:Y:S02]  /*3070*/  USEL UR8, URZ, 0x1, UP0 ;  /* 0x00000001ff087887 */ /* 0x000fe40008000000 */
[----:B------:R-:W-:-:S04]  /*3080*/  USEL UR7, UR7, URZ, UP0 ;  /* 0x000000ff07077287 */ /* 0x000fc80008000000 */
[----:B------:R-:W-:Y:S01]  /*3090*/  ULEA UR7, UR7, UR6, 0x3 ;  /* 0x0000000607077291 */ /* 0x000fe2000f8e18ff */
[----:B-1----:R-:W-:-:S04]  /*30a0*/  LOP3.LUT R2, R12, UR8, RZ, 0x3c, !PT ;  /* 0x000000080c027c12 */ /* 0x002fc8000f8e3cff */
[----:B------:R-:W-:-:S04]  /*30b0*/  SHF.L.U32 R0, R2, 0x1f, RZ ;  /* 0x0000001f02007819 */ /* 0x000fc800000006ff */
[----:B------:R-:W1:Y:S02]  /*30c0*/  SYNCS.PHASECHK.TRANS64 P0, [UR7+0xb0], R0 ;  /* 0x0000b000ff0075a7 */ /* 0x000e640008001007 */
[----:B-1----:R-:W-:Y:S05]  /*30d0*/  @P0 EXIT ;  /* 0x000000000000094d */ /* 0x002fea0003800000 */
[----:B------:R-:W-:Y:S02]  /*30e0*/  SHF.L.U32 R2, R2, 0x1f, RZ ;  /* 0x0000001f02027819 */ /* 0x000fe400000006ff */
[----:B------:R-:W-:-:S07]  /*30f0*/  MOV R0, UR7 ;  /* 0x0000000700007c02 */ /* 0x000fce0008000f00 */
.L_x_55:
[----:B-1----:R1:W2:Y:S02]  /*3100*/  SYNCS.PHASECHK.TRANS64.TRYWAIT P0, [R0+URZ+0xb0], R2 ;  /* 0x0000b002000075a7 */ /* 0x0022a400080011ff */
[----:B--2---:R-:W-:Y:S05]  /*3110*/  @!P0 NANOSLEEP.SYNCS 0x989680 ;  /* 0x009896800000895d */ /* 0x004fea0003900000 */
[----:B------:R-:W2:Y:S02]  /*3120*/  @!P0 SYNCS.PHASECHK.TRANS64 P0, [R0+URZ+0xb0], R2 ;  /* 0x0000b002000085a7 */ /* 0x000ea400080010ff */
[----:B--2---:R-:W-:Y:S05]  /*3130*/  @P0 EXIT ;  /* 0x000000000000094d */ /* 0x004fea0003800000 */
[----:B------:R-:W-:Y:S05]  /*3140*/  BRA `(.L_x_55) ;  /* 0xfffffffc00ec7947 */ /* 0x000fea000383ffff */
.L_x_48:
[----:B------:R-:W-:Y:S05]  /*3150*/  BRA.U UP4, `(.L_x_56) ;  /* 0x0000001104a07547 */ /* 0x000fea000b800000 */
[----:B------:R-:W-:Y:S01]  /*3160*/  UMOV UR4, 0x40 ;  /* 0x0000004000047882 */ /* 0x000fe20000000000 */
[----:B------:R-:W-:Y:S01]  /*3170*/  NOP ;  /* 0x0000000000007918 */ /* 0x000fe20000000000 */
[----:B------:R-:W-:Y:S01]  /*3180*/  ULEA UR5, UR46, UR4, 0x18 ;  /* 0x000000042e057291 */ /* 0x000fe2000f8ec0ff */
[----:B------:R-:W-:Y:S02]  /*3190*/  UMOV UR6, 0x400 ;  /* 0x0000040000067882 */ /* 0x000fe40000000000 */
[----:B------:R-:W-:-:S06]  /*31a0*/  ULEA UR6, UR46, UR6, 0x18 ;  /* 0x000000062e067291 */ /* 0x000fcc000f8ec0ff */
[----:B------:R-:W1:Y:S02]  /*31b0*/  LDS.U8 R0, [UR5+0x1c] ;  /* 0x00001c05ff007984 */ /* 0x000e640008000000 */
[----:B-1----:R-:W-:-:S13]  /*31c0*/  ISETP.NE.AND P0, PT, R0, RZ, PT ;  /* 0x000000ff0000720c */ /* 0x002fda0003f05270 */
[----:B------:R-:W-:Y:S05]  /*31d0*/  @P0 BRA `(.L_x_57) ;  /* 0x0000000400080947 */ /* 0x000fea0003800000 */
[----:B------:R-:W-:Y:S02]  /*31e0*/  UISETP.NE.U32.AND UP1, UPT, UR33, 0x1, UPT ;  /* 0x000000012100788c */ /* 0x000fe4000bf25070 */
[----:B------:R-:W-:-:S07]  /*31f0*/  UIADD3 UR7, UPT, UPT, UR5, 0x8, URZ ;  /* 0x0000000805077890 */ /* 0x000fce000fffe0ff */
[----:B------:R-:W-:Y:S05]  /*3200*/  BRA.U !UP1, `(.L_x_58) ;  /* 0x00000001099c7547 */ /* 0x000fea000b800000 */
[----:B------:R-:W-:Y:S01]  /*3210*/  ELECT P0, URZ, PT ;  /* 0x0000000000ff782f */ /* 0x000fe20003800000 */
[----:B------:R-:W-:-:S12]  /*3220*/  BSSY B0, `(.L_x_58) ;  /* 0x0000025000007945 */ /* 0x000fd80003800000 */
[----:B------:R-:W-:Y:S05]  /*3230*/  @!P0 BRA `(.L_x_59) ;  /* 0x00000000008c8947 */ /* 0x000fea0003800000 */
[----:B------:R-:W-:-:S05]  /*3240*/  UMOV UR4, 0x10 ;  /* 0x0000001000047882 */ /* 0x000fca0000000000 */
[----:B------:R-:W-:Y:S04]  /*3250*/  DEPBAR.LE SB1, 0x36 ;  /* 0x00009d800000791a */ /* 0x000fe80000000000 */
[----:B------:R-:W1:Y:S02]  /*3260*/  UTCATOMSWS.2CTA.FIND_AND_SET.ALIGN UP0, UR4, UR4 ;  /* 0x00000004000475e3 */ /* 0x000e640008200800 */
[----:B-1----:R-:W-:Y:S01]  /*3270*/  MOV R10, UR4 ;  /* 0x00000004000a7c02 */ /* 0x002fe20008000f00 */
[----:B------:R-:W-:Y:S06]  /*3280*/  BRA.U UP0, `(.L_x_60) ;  /* 0x0000000100187547 */ /* 0x000fec000b800000 */
.L_x_61:
[----:B------:R-:W-:Y:S05]  /*3290*/  NANOSLEEP 0x64 ;  /* 0x000000640000795d */ /* 0x000fea0003800000 */
[----:B------:R-:W-:-:S05]  /*32a0*/  UMOV UR4, 0x10 ;  /* 0x0000001000047882 */ /* 0x000fca0000000000 */
[----:B------:R-:W-:Y:S04]  /*32b0*/  DEPBAR.LE SB1, 0x36 ;  /* 0x00009d800000791a */ /* 0x000fe80000000000 */
[----:B------:R-:W1:Y:S02]  /*32c0*/  UTCATOMSWS.2CTA.FIND_AND_SET.ALIGN UP0, UR4, UR4 ;  /* 0x00000004000475e3 */ /* 0x000e640008200800 */
[----:B-1----:R-:W-:Y:S01]  /*32d0*/  MOV R10, UR4 ;  /* 0x00000004000a7c02 */ /* 0x002fe20008000f00 */
[----:B------:R-:W-:Y:S05]  /*32e0*/  BRA.U !UP0, `(.L_x_61) ;  /* 0xfffffffd08e87547 */ /* 0x000fea000b83ffff */
.L_x_60:
[----:B------:R-:W1:Y:S01]  /*32f0*/  LDS R6, [UR5+0x10] ;  /* 0x00001005ff067984 */ /* 0x000e620008000800 */
[----:B------:R-:W-:Y:S01]  /*3300*/  IMAD.U32 R0, RZ, RZ, UR6 ;  /* 0x00000006ff007e24 */ /* 0x000fe2000f8e00ff */
[----:B------:R-:W-:-:S03]  /*3310*/  MOV R4, UR34 ;  /* 0x0000002200047c02 */ /* 0x000fc60008000f00 */
[----:B------:R-:W-:Y:S01]  /*3320*/  VIADD R0, R0, 0x150 ;  /* 0x0000015000007836 */ /* 0x000fe20000000000 */
[----:B-1----:R-:W-:-:S04]  /*3330*/  SHF.L.U32 R6, R6, 0x1f, RZ ;  /* 0x0000001f06067819 */ /* 0x002fc800000006ff */
[----:B------:R-:W1:Y:S02]  /*3340*/  SYNCS.PHASECHK.TRANS64.TRYWAIT P0, [UR5+0x8], R6 ;  /* 0x00000806ff0075a7 */ /* 0x000e640008001105 */
[----:B-1----:R-:W-:Y:S05]  /*3350*/  @P0 BRA `(.L_x_62) ;  /* 0x0000000000080947 */ /* 0x002fea0003800000 */
[----:B------:R-:W1:Y:S02]  /*3360*/  SYNCS.PHASECHK.TRANS64.TRYWAIT P0, [UR5+0x8], R6 ;  /* 0x00000806ff0075a7 */ /* 0x000e640008001105 */
[----:B-1----:R-:W-:Y:S05]  /*3370*/  @!P0 BRA `(.L_x_63) ;  /* 0x0000007000048947 */ /* 0x002fea0003800000 */
.L_x_62:
[----:B------:R-:W-:Y:S01]  /*3380*/  PRMT R4, R4, 0x654, R0 ;  /* 0x0000065404047816 */ /* 0x000fe20000000000 */
[----:B------:R-:W-:Y:S01]  /*3390*/  HFMA2 R0, -RZ, RZ, 0, 5.9604644775390625e-08 ;  /* 0x00000001ff007431 */ /* 0x000fe200000001ff */
[----:B------:R-:W-:Y:S01]  /*33a0*/  UPRMT UR4, UR34, 0x654, UR7 ;  /* 0x0000065422047896 */ /* 0x000fe20008000007 */
[----:B------:R-:W-:Y:S02]  /*33b0*/  IMAD.MOV.U32 R8, RZ, RZ, 0xffff ;  /* 0x0000ffffff087424 */ /* 0x000fe400078e00ff */
[----:B-1----:R-:W-:Y:S02]  /*33c0*/  IMAD.MOV.U32 R6, RZ, RZ, 0x4 ;  /* 0x00000004ff067424 */ /* 0x002fe400078e00ff */
[----:B------:R-:W-:Y:S01]  /*33d0*/  IMAD.SHL.U32 R9, R10, 0x20, RZ ;  /* 0x000000200a097824 */ /* 0x000fe200078e00ff */
[----:B------:R-:W-:Y:S02]  /*33e0*/  MOV R5, UR4 ;  /* 0x0000000400057c02 */ /* 0x000fe40008000f00 */
[-C--:B------:R-:W-:Y:S01]  /*33f0*/  SHF.L.U32 R8, R8, R10.reuse, RZ ;  /* 0x0000000a08087219 */ /* 0x080fe200000006ff */
[----:B------:R1:W-:Y:S01]  /*3400*/  SYNCS.ARRIVE.TRANS64.RED RZ, [UR4], R6 ;  /* 0x00000006ffff79a7 */ /* 0x0003e20008000404 */
[----:B------:R-:W-:Y:S01]  /*3410*/  SHF.L.U32 R7, R0, R10, RZ ;  /* 0x0000000a00077219 */ /* 0x000fe200000006ff */
[----:B------:R1:W-:Y:S04]  /*3420*/  STS [UR6+0x150], R9 ;  /* 0x00015009ff007988 */ /* 0x0003e80008000806 */
[----:B------:R1:W-:Y:S04]  /*3430*/  STAS [R4.64], R10 ;  /* 0x0000000a04007dbd */ /* 0x0003e8000c0008ff */
[----:B------:R1:W-:Y:S04]  /*3440*/  ATOMS.OR RZ, [UR5+0x14], R8 ;  /* 0x00001408ffff798c */ /* 0x0003e8000b000005 */
[----:B------:R1:W-:Y:S04]  /*3450*/  ATOMS.OR RZ, [UR5+0x18], R7 ;  /* 0x00001807ffff798c */ /* 0x0003e8000b000005 */
[----:B------:R1:W-:Y:S02]  /*3460*/  ATOMS.XOR RZ, [UR5+0x10], R0 ;  /* 0x00001000ffff798c */ /* 0x0003e4000b800005 */
.L_x_59:
[----:B------:R-:W-:Y:S05]  /*3470*/  BSYNC B0 ;  /* 0x0000000000007941 */ /* 0x000fea0003800000 */
.L_x_58:
[----:B------:R-:W-:Y:S05]  /*3480*/  BRA.U UP1, `(.L_x_64) ;  /* 0x00000001016c7547 */ /* 0x000fea000b800000 */
[----:B------:R-:W-:-:S03]  /*3490*/  UMOV UR4, 0xffffffff ;  /* 0xffffffff00047882 */ /* 0x000fc60000000000 */
[----:B------:R-:W-:Y:S05]  /*34a0*/  BRA.DIV UR4, `(.L_x_65) ;  /* 0x0000006e04d07947 */ /* 0x000fea000b800000 */
[----:B------:R-:W-:-:S13]  /*34b0*/  ELECT P6, URZ, PT ;  /* 0x0000000000ff782f */ /* 0x000fda00038c0000 */
.L_x_163:
[----:B------:R-:W-:Y:S05]  /*34c0*/  @!P6 BRA `(.L_x_64) ;  /* 0x00000000005ce947 */ /* 0x000fea0003800000 */
[----:B-1----:R-:W1:Y:S02]  /*34d0*/  LDS R4, [UR5+0x10] ;  /* 0x00001005ff047984 */ /* 0x002e640008000800 */
[----:B-1----:R-:W-:-:S04]  /*34e0*/  SHF.L.U32 R4, R4, 0x1f, RZ ;  /* 0x0000001f04047819 */ /* 0x002fc800000006ff */
[----:B------:R-:W1:Y:S02]  /*34f0*/  SYNCS.PHASECHK.TRANS64.TRYWAIT P0, [UR5+0x8], R4 ;  /* 0x00000804ff0075a7 */ /* 0x000e640008001105 */
[----:B-1----:R-:W-:Y:S05]  /*3500*/  @P0 BRA `(.L_x_66) ;  /* 0x0000000000080947 */ /* 0x002fea0003800000 */
[----:B------:R-:W1:Y:S02]  /*3510*/  SYNCS.PHASECHK.TRANS64.TRYWAIT P0, [UR5+0x8], R4 ;  /* 0x00000804ff0075a7 */ /* 0x000e640008001105 */
[----:B-1----:R-:W-:Y:S05]  /*3520*/  @!P0 BRA `(.L_x_67) ;  /* 0x0000006c00d08947 */ /* 0x002fea0003800000 */
.L_x_66:
[----:B------:R-:W2:Y:S01]  /*3530*/  LDS R6, [UR6+0x150] ;  /* 0x00015006ff067984 */ /* 0x000ea20008000800 */
[----:B-1----:R-:W-:Y:S02]  /*3540*/  HFMA2 R0, -RZ, RZ, 0, 5.9604644775390625e-08 ;  /* 0x00000001ff007431 */ /* 0x002fe400000001ff */
[----:B------:R-:W-:Y:S01]  /*3550*/  IMAD.MOV.U32 R4, RZ, RZ, 0xffff ;  /* 0x0000ffffff047424 */ /* 0x000fe200078e00ff */
[----:B------:R-:W-:Y:S01]  /*3560*/  UPRMT UR4, UR34, 0x654, UR7 ;  /* 0x0000065422047896 */ /* 0x000fe20008000007 */
[----:B--2---:R-:W-:-:S03]  /*3570*/  IMAD.SHL.U32 R5, R6, 0x20, RZ ;  /* 0x0000002006057824 */ /* 0x004fc600078e00ff */
[-C--:B------:R-:W-:Y:S02]  /*3580*/  SHF.L.U32 R4, R4, R6.reuse, RZ ;  /* 0x0000000604047219 */ /* 0x080fe400000006ff */
[----:B------:R-:W-:Y:S01]  /*3590*/  SHF.L.U32 R6, R0, R6, RZ ;  /* 0x0000000600067219 */ /* 0x000fe200000006ff */
[----:B------:R2:W-:Y:S04]  /*35a0*/  STS [UR6+0x150], R5 ;  /* 0x00015005ff007988 */ /* 0x0005e80008000806 */
[----:B------:R2:W-:Y:S04]  /*35b0*/  ATOMS.OR RZ, [UR5+0x14], R4 ;  /* 0x00001404ffff798c */ /* 0x0005e8000b000005 */
[----:B------:R2:W-:Y:S01]  /*35c0*/  ATOMS.OR RZ, [UR5+0x18], R6 ;  /* 0x00001806ffff798c */ /* 0x0005e2000b000005 */
[----:B------:R-:W-:Y:S03]  /*35d0*/  SYNCS.ARRIVE.TRANS64.RED.A1T0 RZ, [UR4], RZ ;  /* 0x000000ffffff79a7 */ /* 0x000fe60008100404 */
[----:B------:R2:W-:Y:S01]  /*35e0*/  ATOMS.XOR RZ, [UR5+0x10], R0 ;  /* 0x00001000ffff798c */ /* 0x0005e2000b800005 */
[----:B------:R-:W-:Y:S05]  /*35f0*/  BRA `(.L_x_64) ;  /* 0x0000000000107947 */ /* 0x000fea0003800000 */
.L_x_57:
[----:B------:R-:W-:Y:S02]  /*3600*/  MOV R0, 0xffffffff ;  /* 0xffffffff00007802 */ /* 0x000fe40000000f00 */
[----:B------:R-:W-:-:S03]  /*3610*/  MOV R4, 0x3640 ;  /* 0x0000364000047802 */ /* 0x000fc60000000f00 */
[----:B------:R1:W-:Y:S04]  /*3620*/  STS [UR6+0x150], R0 ;  /* 0x00015000ff007988 */ /* 0x0003e80008000806 */
[----:B-1---5:R-:W-:Y:S05]  /*3630*/  CALL.REL.NOINC `($__internal_1_$__cuda_sm10x_tcgen05_guardrail_trap_phase_invalid_during_alloc) ;  /* 0x0000007400a07944 */ /* 0x022fea0003c00000 */
.L_x_64:
[----:B------:R-:W-:Y:S05]  /*3640*/  WARPSYNC.ALL ;  /* 0x0000000000007948 */ /* 0x000fea0003800000 */
[----:B------:R-:W3:Y:S01]  /*3650*/  S2UR UR4, SR_CgaCtaId ;  /* 0x00000000000479c3 */ /* 0x000ee20000008800 */
[----:B------:R-:W-:Y:S01]  /*3660*/  UMOV UR17, 0x400 ;  /* 0x0000040000117882 */ /* 0x000fe20000000000 */
[----:B------:R-:W-:-:S06]  /*3670*/  NOP ;  /* 0x0000000000007918 */ /* 0x000fcc0000000000 */
[----:B------:R-:W-:Y:S06]  /*3680*/  BAR.ARV 0x6, 0xa0 ;  /* 0x0182800000007b1d */ /* 0x000fec0000002000 */
[----:B------:R-:W4:Y:S01]  /*3690*/  LDCU UR6, c[0x0][0x38c] ;  /* 0x00007180ff0677ac */ /* 0x000f220008000800 */
[----:B------:R-:W-:Y:S01]  /*36a0*/  LOP3.LUT R3, R3, 0xffff, RZ, 0xc0, !PT ;  /* 0x0000ffff03037812 */ /* 0x000fe200078ec0ff */
[----:B-1----:R-:W-:Y:S01]  /*36b0*/  IMAD.MOV.U32 R9, RZ, RZ, 0x1 ;  /* 0x00000001ff097424 */ /* 0x002fe200078e00ff */
[----:B------:R-:W-:Y:S01]  /*36c0*/  LOP3.LUT R2, R2, 0xffff, RZ, 0xc0, !PT ;  /* 0x0000ffff02027812 */ /* 0x000fe200078ec0ff */
[----:B------:R-:W-:Y:S01]  /*36d0*/  IMAD.MOV.U32 R8, RZ, RZ, RZ ;  /* 0x000000ffff087224 */ /* 0x000fe200078e00ff */
[----:B------:R-:W-:Y:S01]  /*36e0*/  R2UR UR20, R3 ;  /* 0x00000000031472ca */ /* 0x000fe200000e0000 */
[----:B------:R-:W-:Y:S01]  /*36f0*/  UMOV UR24, URZ ;  /* 0x000000ff00187c82 */ /* 0x000fe20008000000 */
[----:B------:R-:W-:-:S02]  /*3700*/  R2UR UR30, R2 ;  /* 0x00000000021e72ca */ /* 0x000fc400000e0000 */
[----:B------:R-:W-:Y:S01]  /*3710*/  CS2R R2, SRZ ;  /* 0x0000000000027805 */ /* 0x000fe2000001ff00 */
[----:B------:R-:W-:Y:S01]  /*3720*/  UMOV UR15, URZ ;  /* 0x000000ff000f7c82 */ /* 0x000fe20008000000 */
[----:B---3--:R-:W-:Y:S01]  /*3730*/  ULEA UR17, UR4, UR17, 0x18 ;  /* 0x0000001104117291 */ /* 0x008fe2000f8ec0ff */
[----:B------:R-:W-:Y:S01]  /*3740*/  UMOV UR14, URZ ;  /* 0x000000ff000e7c82 */ /* 0x000fe20008000000 */
[----:B------:R-:W-:Y:S02]  /*3750*/  UISETP.NE.AND UP3, UPT, UR33, URZ, UPT ;  /* 0x000000ff2100728c */ /* 0x000fe4000bf65270 */
[----:B------:R-:W-:Y:S02]  /*3760*/  UIADD3 UR5, UPT, UPT, UR17, 0x6300, URZ ;  /* 0x0000630011057890 */ /* 0x000fe4000fffe0ff */
[----:B------:R-:W-:-:S03]  /*3770*/  UIADD3 UR4, UPT, UPT, UR17, 0xb300, URZ ;  /* 0x0000b30011047890 */ /* 0x000fc6000fffe0ff */
[----:B--2---:R-:W1:Y:S01]  /*3780*/  LDS R0, [UR17+0x150] ;  /* 0x00015011ff007984 */ /* 0x004e620008000800 */
[----:B----4-:R-:W-:Y:S02]  /*3790*/  UIADD3 UR6, UPT, UPT, UR6, 0x3f, URZ ;  /* 0x0000003f06067890 */ /* 0x010fe4000fffe0ff */
[----:B------:R-:W-:Y:S02]  /*37a0*/  USHF.R.U32.HI UR5, URZ, 0x4, UR5 ;  /* 0x00000004ff057899 */ /* 0x000fe40008011605 */
[----:B------:R-:W-:Y:S02]  /*37b0*/  USHF.R.S32.HI UR25, URZ, 0x1f, UR6 ;  /* 0x0000001fff197899 */ /* 0x000fe40008011406 */
[----:B------:R-:W-:Y:S02]  /*37c0*/  USHF.R.U32.HI UR4, URZ, 0x4, UR4 ;  /* 0x00000004ff047899 */ /* 0x000fe40008011604 */
[----:B------:R-:W-:Y:S02]  /*37d0*/  ULEA.HI UR25, UR25, UR6, URZ, 0x6 ;  /* 0x0000000619197291 */ /* 0x000fe4000f8f30ff */
[----:B------:R-:W-:-:S02]  /*37e0*/  ULOP3.LUT UR5, UR5, 0x3fff, URZ, 0xc0, !UPT ;  /* 0x00003fff05057892 */ /* 0x000fc4000f8ec0ff */
[----:B------:R-:W-:Y:S02]  /*37f0*/  USHF.R.S32.HI UR25, URZ, 0x6, UR25 ;  /* 0x00000006ff197899 */ /* 0x000fe40008011419 */
[----:B------:R-:W-:Y:S02]  /*3800*/  ULOP3.LUT UR22, UR4, 0x3fff, URZ, 0xc0, !UPT ;  /* 0x00003fff04167892 */ /* 0x000fe4000f8ec0ff */
[----:B------:R-:W-:Y:S02]  /*3810*/  UISETP.LT.AND UP0, UPT, UR25, 0x1, UPT ;  /* 0x000000011900788c */ /* 0x000fe4000bf01270 */
[----:B------:R-:W-:Y:S02]  /*3820*/  ULOP3.LUT UR21, UR5, 0x10000, URZ, 0xfc, !UPT ;  /* 0x0001000005157892 */ /* 0x000fe4000f8efcff */
[----:B------:R-:W-:Y:S02]  /*3830*/  ULOP3.LUT UR22, UR22, 0x10000, URZ, 0xfc, !UPT ;  /* 0x0001000016167892 */ /* 0x000fe4000f8efcff */
[----:B------:R-:W-:Y:S01]  /*3840*/  USEL UR31, UR25, 0x1, !UP0 ;  /* 0x00000001191f7887 */ /* 0x000fe2000c000000 */
[----:B------:R-:W-:Y:S01]  /*3850*/  UMOV UR28, 0x0 ;  /* 0x00000000001c7882 */ /* 0x000fe20000000000 */
[----:B------:R-:W-:Y:S01]  /*3860*/  UMOV UR29, 0x84004a0 ;  /* 0x084004a0001d7882 */ /* 0x000fe20000000000 */
[----:B------:R-:W-:Y:S01]  /*3870*/  UMOV UR26, 0x0 ;  /* 0x00000000001a7882 */ /* 0x000fe20000000000 */
[----:B------:R-:W-:Y:S01]  /*3880*/  UMOV UR27, 0x84004a0 ;  /* 0x084004a0001b7882 */ /* 0x000fe20000000000 */
[----:B-1----:R-:W-:-:S15]  /*3890*/  R2UR UR32, R0 ;  /* 0x00000000002072ca */ /* 0x002fde00000e0000 */
.L_x_75:
[C---:B------:R-:W-:Y:S02]  /*38a0*/  LEA R0, R8.reuse, UR17, 0x3 ;  /* 0x0000001108007c11 */ /* 0x040fe4000f8e18ff */
[----:B------:R-:W-:Y:S02]  /*38b0*/  SHF.L.U32 R4, R3, 0x1f, RZ ;  /* 0x0000001f03047819 */ /* 0x000fe400000006ff */
[----:B------:R-:W-:Y:S02]  /*38c0*/  LEA R5, R8, UR17, 0x4 ;  /* 0x0000001108057c11 */ /* 0x000fe4000f8e20ff */
[----:B------:R-:W1:Y:S02]  /*38d0*/  SYNCS.PHASECHK.TRANS64.TRYWAIT P0, [R0+URZ+0xa0], R4 ;  /* 0x0000a004000075a7 */ /* 0x000e6400080011ff */
[----:B-1-3--:R-:W-:Y:S05]  /*38e0*/  @!P0 BRA `(.L_x_68) ;  /* 0x0000006800f88947 */ /* 0x00afea0003800000 */
.L_x_164:
[----:B-1----:R-:W1:Y:S01]  /*38f0*/  LDS.128 R4, [R5+0x130] ;  /* 0x0001300005047984 */ /* 0x002e620000000c00 */
[----:B------:R-:W-:Y:S02]  /*3900*/  VIADD R0, R0, 0xb0 ;  /* 0x000000b000007836 */ /* 0x000fe40000000000 */
[----:B------:R-:W-:Y:S01]  /*3910*/  VIADD R8, R8, 0x1 ;  /* 0x0000000108087836 */ /* 0x000fe20000000000 */
[----:B------:R-:W-:Y:S01]  /*3920*/  @!PT LDS RZ, [RZ] ;  /* 0x00000000fffff984 */ /* 0x000fe20000000800 */
[----:B------:R-:W-:Y:S01]  /*3930*/  @!PT LDS RZ, [RZ] ;  /* 0x00000000fffff984 */ /* 0x000fe20000000800 */
[----:B------:R-:W-:Y:S01]  /*3940*/  @!PT LDS RZ, [RZ] ;  /* 0x00000000fffff984 */ /* 0x000fe20000000800 */
[----:B------:R-:W-:Y:S01]  /*3950*/  @!PT LDS RZ, [RZ] ;  /* 0x00000000fffff984 */ /* 0x000fe20000000800 */
[----:B------:R2:W-:Y:S06]  /*3960*/  MEMBAR.ALL.CTA ;  /* 0x0000000000007992 */ /* 0x0005ec0000008000 */
[----:B--2---:R-:W2:Y:S01]  /*3970*/  FENCE.VIEW.ASYNC.S ;  /* 0x00000000000073c6 */ /* 0x004ea20000000000 */
[----:B------:R-:W-:-:S04]  /*3980*/  PRMT R0, RZ, 0x654, R0 ;  /* 0x00000654ff007816 */ /* 0x000fc80000000000 */
[----:B--2---:R2:W-:Y:S01]  /*3990*/  SYNCS.ARRIVE.TRANS64.RED.A1T0 RZ, [R0+URZ], RZ ;  /* 0x000000ff00ff79a7 */ /* 0x0045e200081004ff */
[----:B-1----:R-:W-:Y:S01]  /*39a0*/  LOP3.LUT P1, RZ, R6, 0x1, RZ, 0xc0, !PT ;  /* 0x0000000106ff7812 */ /* 0x002fe2000782c0ff */
[----:B--2---:R-:W-:-:S12]  /*39b0*/  BRA.U UP3, `(.L_x_69) ;  /* 0x0000000103e07547 */ /* 0x004fd8000b800000 */
[----:B------:R-:W1:Y:S01]  /*39c0*/  LDCU UR4, c[0x0][0x38c] ;  /* 0x00007180ff0477ac */ /* 0x000e620008000800 */
[----:B------:R-:W-:Y:S02]  /*39d0*/  PLOP3.LUT P2, PT, PT, PT, PT, 0x80, 0x8 ;  /* 0x000000000008781c */ /* 0x000fe40003f4f070 */
[----:B------:R-:W-:Y:S01]  /*39e0*/  SHF.L.U32 R4, R9, 0x1f, RZ ;  /* 0x0000001f09047819 */ /* 0x000fe200000006ff */
[----:B------:R-:W-:Y:S02]  /*39f0*/  ULEA UR23, UR24, UR17, 0x3 ;  /* 0x0000001118177291 */ /* 0x000fe4000f8e18ff */
[----:B------:R-:W-:Y:S02]  /*3a00*/  ULEA UR18, UR24, UR32, 0x7 ;  /* 0x0000002018127291 */ /* 0x000fe4000f8e38ff */
[----:B-1----:R-:W-:-:S06]  /*3a10*/  UISETP.GE.AND UP0, UPT, UR4, 0x1, UPT ;  /* 0x000000010400788c */ /* 0x002fcc000bf06270 */
[----:B------:R-:W-:-:S05]  /*3a20*/  PLOP3.LUT P0, PT, PT, PT, UP0, 0x80, 0x8 ;  /* 0x000000000008781c */ /* 0x000fca0003f0f008 */
[----:B------:R-:W-:-:S08]  /*3a30*/  @UP0 ULEA UR4, UR15, UR17, 0x3 ;  /* 0x000000110f040291 */ /* 0x000fd0000f8e18ff */
[----:B------:R-:W-:-:S04]  /*3a40*/  @P0 SHF.L.U32 R0, R2, 0x1f, RZ ;  /* 0x0000001f02000819 */ /* 0x000fc800000006ff */
[----:B------:R1:W2:Y:S01]  /*3a50*/  @P0 SYNCS.PHASECHK.TRANS64.TRYWAIT P2, [UR4], R0 ;  /* 0x00000000ff0005a7 */ /* 0x0002a20008041104 */
[----:B------:R-:W3:Y:S02]  /*3a60*/  SYNCS.PHASECHK.TRANS64.TRYWAIT P0, [UR23+0xe0], R4 ;  /* 0x0000e004ff0075a7 */ /* 0x000ee40008001117 */
[----:B-123--:R-:W-:Y:S05]  /*3a70*/  @!P0 BRA `(.L_x_70) ;  /* 0x0000006800a88947 */ /* 0x00efea0003800000 */
.L_x_166:
[----:B------:R-:W-:Y:S01]  /*3a80*/  UMOV UR19, UR14 ;  /* 0x0000000e00137c82 */ /* 0x000fe20008000000 */
[----:B------:R-:W-:Y:S05]  /*3a90*/  BRA.U !UP0, `(.L_x_71) ;  /* 0x0000000108987547 */ /* 0x000fea000b800000 */
[----:B------:R-:W-:Y:S02]  /*3aa0*/  UIADD3 UR19, UPT, UPT, UR31, UR14, URZ ;  /* 0x0000000e1f137290 */ /* 0x000fe4000fffe0ff */
[----:B------:R-:W-:Y:S01]  /*3ab0*/  UPLOP3.LUT UP2, UPT, UPT, UPT, UPT, 0x40, 0x4 ;  /* 0x000000000004789c */ /* 0x000fe20003f4e870 */
[----:B------:R-:W-:Y:S01]  /*3ac0*/  UMOV UR16, UR25 ;  /* 0x0000001900107c82 */ /* 0x000fe20008000000 */
[----:B------:R-:W-:-:S09]  /*3ad0*/  UMOV UR6, UR15 ;  /* 0x0000000f00067c82 */ /* 0x000fd20008000000 */
.L_x_74:
[----:B--2---:R-:W-:Y:S01]  /*3ae0*/  ULEA UR5, UR6, UR17, 0x3 ;  /* 0x0000001106057291 */ /* 0x004fe2000f8e18ff */
[----:B---3--:R-:W-:Y:S11]  /*3af0*/  @P2 BRA `(.L_x_72) ;  /* 0x00000000000c2947 */ /* 0x008ff60003800000 */
[----:B-1----:R-:W-:Y:S04]  /*3b00*/  SHF.L.U32 R4, R2, 0x1f, RZ ;  /* 0x0000001f02047819 */ /* 0x002fe800000006ff */
[----:B------:R-:W1:Y:S02]  /*3b10*/  SYNCS.PHASECHK.TRANS64.TRYWAIT P0, [UR5], R4 ;  /* 0x00000004ff0075a7 */ /* 0x000e640008001105 */
[----:B-1----:R-:W-:Y:S05]  /*3b20*/  @!P0 BRA `(.L_x_73) ;  /* 0x0000006800948947 */ /* 0x002fea0003800000 */
.L_x_72:
[----:B------:R-:W-:Y:S01]  /*3b30*/  UISETP.NE.AND UP0, UPT, UR16, 0x1, UPT ;  /* 0x000000011000788c */ /* 0x000fe2000bf05270 */
[----:B------:R-:W-:Y:S01]  /*3b40*/  PLOP3.LUT P2, PT, PT, PT, PT, 0x80, 0x8 ;  /* 0x000000000008781c */ /* 0x000fe20003f4f070 */
[----:B------:R-:W-:Y:S02]  /*3b50*/  UIADD3 UR4, UPT, UPT, UR6, 0x1, URZ ;  /* 0x0000000106047890 */ /* 0x000fe4000fffe0ff */
[----:B------:R-:W-:Y:S02]  /*3b60*/  ULEA UR12, UR6, UR22, 0x9 ;  /* 0x00000016060c7291 */ /* 0x000fe4000f8e48ff */
[----:B------:R-:W-:Y:S01]  /*3b70*/  UISETP.NE.AND UP1, UPT, UR4, 0x5, UPT ;  /* 0x000000050400788c */ /* 0x000fe2000bf25270 */
[----:B------:R-:W-:Y:S01]  /*3b80*/  PLOP3.LUT P0, PT, PT, PT, UP0, 0x80, 0x8 ;  /* 0x000000000008781c */ /* 0x000fe20003f0f008 */
[----:B------:R-:W-:Y:S02]  /*3b90*/  UIADD3 UR10, UPT, UPT, UR12, 0x2, URZ ;  /* 0x000000020c0a7890 */ /* 0x000fe4000fffe0ff */
[----:B------:R-:W-:Y:S02]  /*3ba0*/  USEL UR7, URZ, 0x1, UP1 ;  /* 0x00000001ff077887 */ /* 0x000fe40008800000 */
[----:B------:R-:W-:Y:S02]  /*3bb0*/  USEL UR15, UR4, URZ, UP1 ;  /* 0x000000ff040f7287 */ /* 0x000fe40008800000 */
[----:B------:R-:W-:Y:S02]  /*3bc0*/  UIADD3 UR14, UPT, UPT, UR14, 0x1, URZ ;  /* 0x000000010e0e7890 */ /* 0x000fe4000fffe0ff */
[----:B------:R-:W-:Y:S01]  /*3bd0*/  @UP0 ULEA UR4, UR15, UR17, 0x3 ;  /* 0x000000110f040291 */ /* 0x000fe2000f8e18ff */
[----:B------:R-:W-:Y:S01]  /*3be0*/  LOP3.LUT R2, R2, UR7, RZ, 0x3c, !PT ;  /* 0x0000000702027c12 */ /* 0x000fe2000f8e3cff */
[----:B------:R-:W-:Y:S01]  /*3bf0*/  UIADD3 UR7, UPT, UPT, UR5, 0x28, URZ ;  /* 0x0000002805077890 */ /* 0x000fe2000fffe0ff */
[----:B------:R-:W-:Y:S02]  /*3c00*/  UMOV UR13, 0x80004020 ;  /* 0x80004020000d7882 */ /* 0x000fe40000000000 */
[----:B-1----:R-:W-:Y:S01]  /*3c10*/  @P0 SHF.L.U32 R0, R2, 0x1f, RZ ;  /* 0x0000001f02000819 */ /* 0x002fe200000006ff */
[----:B------:R-:W-:Y:S01]  /*3c20*/  UMOV UR5, 0x80004020 ;  /* 0x8000402000057882 */ /* 0x000fe20000000000 */
[----:B------:R-:W-:Y:S01]  /*3c30*/  UMOV UR11, 0x80004020 ;  /* 0x80004020000b7882 */ /* 0x000fe20000000000 */
[----:B------:R-:W-:Y:S01]  /*3c40*/  UMOV UR9, 0x80004020 ;  /* 0x8000402000097882 */ /* 0x000fe20000000000 */
[----:B------:R2:W3:Y:S01]  /*3c50*/  @P0 SYNCS.PHASECHK.TRANS64.TRYWAIT P2, [UR4], R0 ;  /* 0x00000000ff0005a7 */ /* 0x0004e20008041104 */
[----:B------:R-:W-:Y:S02]  /*3c60*/  ULEA UR4, UR6, UR21, 0x8 ;  /* 0x0000001506047291 */ /* 0x000fe4000f8e40ff */
[----:B------:R-:W-:Y:S02]  /*3c70*/  UISETP.NE.AND UP0, UPT, UR14, UR19, UPT ;  /* 0x000000130e00728c */ /* 0x000fe4000bf05270 */
[----:B------:R-:W-:Y:S02]  /*3c80*/  UIADD3 UR8, UPT, UPT, UR4, 0x2, URZ ;  /* 0x0000000204087890 */ /* 0x000fe4000fffe0ff */
[----:B------:R-:W-:Y:S01]  /*3c90*/  UIADD3 UR16, UPT, UPT, UR16, -0x1, URZ ;  /* 0xffffffff10107890 */ /* 0x000fe2000fffe0ff */
[----:B------:R-:W-:Y:S02]  /*3ca0*/  UMOV UR6, UR15 ;  /* 0x0000000f00067c82 */ /* 0x000fe40008000000 */
[----:B------:R2:W-:Y:S01]  /*3cb0*/  UTCIMMA.2CTA gdesc[UR4], gdesc[UR12], tmem[UR18], tmem[UR28], idesc[UR29], UP2 ;  /* 0x00ff1c0c040075ea */ /* 0x0005e20009200112 */
[----:B------:R-:W-:Y:S03]  /*3cc0*/  UPLOP3.LUT UP2, UPT, UPT, UPT, UPT, 0x80, 0x8 ;  /* 0x000000000008789c */ /* 0x000fe60003f4f070 */
[----:B------:R2:W-:Y:S01]  /*3cd0*/  UTCIMMA.2CTA gdesc[UR8], gdesc[UR10], tmem[UR18], tmem[UR26], idesc[UR27], UPT ;  /* 0x00ff1a0a080075ea */ /* 0x0005e2000ba00112 */
[----:B------:R2:W-:Y:S01]  /*3ce0*/  UTCBAR.2CTA.MULTICAST [UR7], URZ, UR20 ;  /* 0x000000ff070073e9 */ /* 0x0005e20008200814 */
[----:B------:R-:W-:Y:S06]  /*3cf0*/  BRA.U UP0, `(.L_x_74) ;  /* 0xfffffffd00787547 */ /* 0x000fec000b83ffff */
.L_x_71:
[----:B--2---:R-:W-:Y:S01]  /*3d00*/  UIADD3 UR4, UPT, UPT, UR23, 0xc0, URZ ;  /* 0x000000c017047890 */ /* 0x004fe2000fffe0ff */
[----:B------:R-:W-:-:S08]  /*3d10*/  UMOV UR14, UR19 ;  /* 0x00000013000e7c82 */ /* 0x000fd00008000000 */
[----:B------:R2:W-:Y:S01]  /*3d20*/  UTCBAR.2CTA.MULTICAST [UR4], URZ, UR30 ;  /* 0x000000ff040073e9 */ /* 0x0005e2000820081e */
[----:B------:R-:W-:Y:S02]  /*3d30*/  NOP ;  /* 0x0000000000007918 */ /* 0x000fe40000000000 */
.L_x_69:
[----:B--2---:R-:W-:Y:S01]  /*3d40*/  UIADD3 UR4, UPT, UPT, UR24, 0x1, URZ ;  /* 0x0000000118047890 */ /* 0x004fe2000fffe0ff */
[----:B------:R-:W-:-:S03]  /*3d50*/  ISETP.NE.AND P0, PT, R8, 0x2, PT ;  /* 0x000000020800780c */ /* 0x000fc60003f05270 */
[----:B------:R-:W-:Y:S01]  /*3d60*/  UISETP.NE.AND UP0, UPT, UR4, 0x4, UPT ;  /* 0x000000040400788c */ /* 0x000fe2000bf05270 */
[----:B-1----:R-:W-:Y:S02]  /*3d70*/  SEL R0, RZ, 0x1, P0 ;  /* 0x00000001ff007807 */ /* 0x002fe40000000000 */
[----:B------:R-:W-:Y:S01]  /*3d80*/  SEL R8, R8, RZ, P0 ;  /* 0x000000ff08087207 */ /* 0x000fe20000000000 */
[----:B------:R-:W-:Y:S01]  /*3d90*/  USEL UR5, URZ, 0x1, UP0 ;  /* 0x00000001ff057887 */ /* 0x000fe20008000000 */
[----:B------:R-:W-:Y:S01]  /*3da0*/  LOP3.LUT R3, R3, R0, RZ, 0x3c, !PT ;  /* 0x0000000003037212 */ /* 0x000fe200078e3cff */
[----:B------:R-:W-:-:S04]  /*3db0*/  USEL UR24, UR4, URZ, UP0 ;  /* 0x000000ff04187287 */ /* 0x000fc80008000000 */
[----:B------:R-:W-:Y:S01]  /*3dc0*/  LOP3.LUT R9, R9, UR5, RZ, 0x3c, !PT ;  /* 0x0000000509097c12 */ /* 0x000fe2000f8e3cff */
[----:B------:R-:W-:Y:S07]  /*3dd0*/  @P1 BRA `(.L_x_75) ;  /* 0xfffffff800b01947 */ /* 0x000fee000383ffff */
[----:B------:R-:W1:Y:S01]  /*3de0*/  S2UR UR8, SR_CgaCtaId ;  /* 0x00000000000879c3 */ /* 0x000e620000008800 */
[----:B------:R-:W-:Y:S01]  /*3df0*/  ELECT P0, URZ, PT ;  /* 0x0000000000ff782f */ /* 0x000fe20003800000 */
[----:B------:R-:W-:Y:S01]  /*3e00*/  HFMA2 R0, -RZ, RZ, 0, 5.9604644775390625e-08 ;  /* 0x00000001ff007431 */ /* 0x000fe200000001ff */
[----:B------:R-:W-:-:S05]  /*3e10*/  UMOV UR4, 0x40 ;  /* 0x0000004000047882 */ /* 0x000fca0000000000 */
[----:B------:R-:W-:Y:S01]  /*3e20*/  UVIRTCOUNT.DEALLOC.SMPOOL 0x80 ;  /* 0x000000800000784c */ /* 0x000fe20000000000 */
[----:B------:R-:W-:Y:S02]  /*3e30*/  UISETP.NE.AND UP1, UPT, UR33, URZ, UPT ;  /* 0x000000ff2100728c */ /* 0x000fe4000bf25270 */
[----:B-1----:R-:W-:-:S09]  /*3e40*/  ULEA UR8, UR8, UR4, 0x18 ;  /* 0x0000000408087291 */ /* 0x002fd2000f8ec0ff */
[----:B------:R1:W-:Y:S01]  /*3e50*/  @P0 STS.U8 [UR8+0x1c], R0 ;  /* 0x00001c00ff000988 */ /* 0x0003e20008000008 */
[----:B------:R-:W-:Y:S05]  /*3e60*/  BRA.U UP1, `(.L_x_76) ;  /* 0x0000000101a07547 */ /* 0x000fea000b800000 */
[----:B------:R-:W-:Y:S01]  /*3e70*/  UIADD3 UR7, UPT, UPT, UR17, 0xe0, URZ ;  /* 0x000000e011077890 */ /* 0x000fe2000fffe0ff */
[----:B------:R-:W-:-:S03]  /*3e80*/  SHF.L.U32 R2, R9, 0x1f, RZ ;  /* 0x0000001f09027819 */ /* 0x000fc600000006ff */
[----:B------:R-:W-:-:S09]  /*3e90*/  ULEA UR4, UR24, UR7, 0x3 ;  /* 0x0000000718047291 */ /* 0x000fd2000f8e18ff */
[----:B------:R-:W2:Y:S02]  /*3ea0*/  SYNCS.PHASECHK.TRANS64.TRYWAIT P0, [UR4], R2 ;  /* 0x00000002ff0075a7 */ /* 0x000ea40008001104 */
[----:B--2---:R-:W-:Y:S05]  /*3eb0*/  @!P0 BRA `(.L_x_77) ;  /* 0x0000006400c88947 */ /* 0x004fea0003800000 */
.L_x_169:
        /* <DEDUP_REMOVED lines=9> */
.L_x_171:
        /* <DEDUP_REMOVED lines=9> */
.L_x_173:
[----:B------:R-:W-:-:S04]  /*3fe0*/  UIADD3 UR4, UPT, UPT, UR4, 0x1, URZ ;  /* 0x0000000104047890 */ /* 0x000fc8000fffe0ff */
[----:B------:R-:W-:-:S04]  /*3ff0*/  UISETP.NE.AND UP0, UPT, UR4, 0x4, UPT ;  /* 0x000000040400788c */ /* 0x000fc8000bf05270 */
[----:B------:R-:W-:Y:S02]  /*4000*/  USEL UR5, URZ, 0x1, UP0 ;  /* 0x00000001ff057887 */ /* 0x000fe40008000000 */
[----:B------:R-:W-:-:S04]  /*4010*/  USEL UR4, UR4, URZ, UP0 ;  /* 0x000000ff04047287 */ /* 0x000fc80008000000 */
[----:B------:R-:W-:Y:S01]  /*4020*/  ULEA UR4, UR4, UR7, 0x3 ;  /* 0x0000000704047291 */ /* 0x000fe2000f8e18ff */
[----:B------:R-:W-:-:S04]  /*4030*/  LOP3.LUT R2, R2, UR5, RZ, 0x3c, !PT ;  /* 0x0000000502027c12 */ /* 0x000fc8000f8e3cff */
[----:B------:R-:W-:Y:S01]  /*4040*/  SHF.L.U32 R2, R2, 0x1f, RZ ;  /* 0x0000001f02027819 */ /* 0x000fe200000006ff */
[----:B-1----:R-:W-:-:S04]  /*4050*/  IMAD.U32 R0, RZ, RZ, UR4 ;  /* 0x00000004ff007e24 */ /* 0x002fc8000f8e00ff */
[----:B------:R1:W2:Y:S03]  /*4060*/  SYNCS.PHASECHK.TRANS64.TRYWAIT P0, [R0+URZ], R2 ;  /* 0x00000002000075a7 */ /* 0x0002a600080011ff */
[----:B--2---:R-:W-:Y:S05]  /*4070*/  @!P0 NANOSLEEP.SYNCS 0x989680 ;  /* 0x009896800000895d */ /* 0x004fea0003900000 */
[----:B------:R-:W2:Y:S02]  /*4080*/  @!P0 SYNCS.PHASECHK.TRANS64 P0, [R0+URZ], R2 ;  /* 0x00000002000085a7 */ /* 0x000ea400080010ff */
[----:B--2---:R-:W-:Y:S05]  /*4090*/  @P0 BRA `(.L_x_80) ;  /* 0x0000000000200947 */ /* 0x004fea0003800000 */
.L_x_81:
[----:B--2---:R2:W4:Y:S02]  /*40a0*/  SYNCS.PHASECHK.TRANS64.TRYWAIT P0, [R0+URZ], R2 ;  /* 0x00000002000075a7 */ /* 0x00452400080011ff */
[----:B----4-:R-:W-:Y:S05]  /*40b0*/  @!P0 NANOSLEEP.SYNCS 0x989680 ;  /* 0x009896800000895d */ /* 0x010fea0003900000 */
[----:B------:R-:W4:Y:S02]  /*40c0*/  @!P0 SYNCS.PHASECHK.TRANS64 P0, [R0+URZ], R2 ;  /* 0x00000002000085a7 */ /* 0x000f2400080010ff */
[----:B----4-:R-:W-:Y:S05]  /*40d0*/  @!P0 BRA `(.L_x_81) ;  /* 0xfffffffc00f08947 */ /* 0x010fea000383ffff */
[----:B------:R-:W-:Y:S05]  /*40e0*/  BRA `(.L_x_80) ;  /* 0x00000000000c7947 */ /* 0x000fea0003800000 */
.L_x_76:
[----:B------:R-:W-:-:S04]  /*40f0*/  UIADD3 UR4, UPT, UPT, UR17, 0x120, URZ ;  /* 0x0000012011047890 */ /* 0x000fc8000fffe0ff */
[----:B------:R-:W-:-:S09]  /*4100*/  UPRMT UR4, UR34, 0x654, UR4 ;  /* 0x0000065422047896 */ /* 0x000fd20008000004 */
[----:B------:R-:W-:Y:S03]  /*4110*/  SYNCS.ARRIVE.TRANS64.RED.A1T0 RZ, [UR4], RZ ;  /* 0x000000ffffff79a7 */ /* 0x000fe60008100404 */
.L_x_80:
[----:B-12---:R-:W-:Y:S01]  /*4120*/  SHF.L.U32 R2, RZ, 0x1f, RZ ;  /* 0x0000001fff027819 */ /* 0x006fe200000006ff */
[----:B------:R-:W-:Y:S01]  /*4130*/  UIADD3 UR4, UPT, UPT, UR17, 0x120, URZ ;  /* 0x0000012011047890 */ /* 0x000fe2000fffe0ff */
[----:B------:R-:W-:Y:S02]  /*4140*/  PLOP3.LUT P0, PT, PT, PT, UP1, 0x80, 0x8 ;  /* 0x000000000008781c */ /* 0x000fe40003f0f018 */
[----:B------:R-:W1:Y:S02]  /*4150*/  SYNCS.PHASECHK.TRANS64.TRYWAIT P1, [UR17+0x120], R2 ;  /* 0x00012002ff0075a7 */ /* 0x000e640008021111 */
[----:B-1----:R-:W-:Y:S09]  /*4160*/  @!P1 BRA `(.L_x_82) ;  /* 0x0000006400649947 */ /* 0x002ff20003800000 */
.L_x_175:
[----:B------:R-:W-:Y:S01]  /*4170*/  @!UP1 UPRMT UR4, UR34, 0x654, UR4 ;  /* 0x0000065422049896 */ /* 0x000fe20008000004 */
[----:B------:R-:W-:Y:S01]  /*4180*/  UMOV UR5, 0xffff ;  /* 0x0000ffff00057882 */ /* 0x000fe20000000000 */
[----:B------:R-:W-:-:S07]  /*4190*/  UMOV UR6, 0x1 ;  /* 0x0000000100067882 */ /* 0x000fce0000000000 */
[----:B------:R-:W-:Y:S01]  /*41a0*/  @!P0 SYNCS.ARRIVE.TRANS64.RED.A1T0 RZ, [UR4], RZ ;  /* 0x000000ffffff89a7 */ /* 0x000fe20008100404 */
[----:B------:R-:W-:Y:S01]  /*41b0*/  NOP ;  /* 0x0000000000007918 */ /* 0x000fe20000000000 */
[----:B-1----:R-:W1:Y:S01]  /*41c0*/  LDS R0, [UR8+0x14] ;  /* 0x00001408ff007984 */ /* 0x002e620008000800 */
[----:B------:R-:W-:-:S04]  /*41d0*/  ULOP3.LUT UR4, UR32, 0xffff, URZ, 0xc0, !UPT ;  /* 0x0000ffff20047892 */ /* 0x000fc8000f8ec0ff */
[----:B------:R-:W-:-:S04]  /*41e0*/  USHF.R.U32.HI UR4, URZ, 0x5, UR4 ;  /* 0x00000005ff047899 */ /* 0x000fc80008011604 */
[----:B------:R-:W-:Y:S02]  /*41f0*/  USHF.L.U32 UR5, UR5, UR4, URZ ;  /* 0x0000000405057299 */ /* 0x000fe400080006ff */
[----:B------:R-:W-:-:S04]  /*4200*/  USHF.L.U32 UR4, UR6, UR4, URZ ;  /* 0x0000000406047299 */ /* 0x000fc800080006ff */
[----:B-1----:R-:W-:-:S04]  /*4210*/  LOP3.LUT R0, R0, UR5, RZ, 0xc0, !PT ;  /* 0x0000000500007c12 */ /* 0x002fc8000f8ec0ff */
[----:B------:R-:W-:-:S13]  /*4220*/  ISETP.NE.AND P0, PT, R0, UR5, PT ;  /* 0x0000000500007c0c */ /* 0x000fda000bf05270 */
[----:B------:R-:W-:Y:S05]  /*4230*/  @P0 BRA `(.L_x_83) ;  /* 0x0000000000580947 */ /* 0x000fea0003800000 */
[----:B------:R-:W1:Y:S02]  /*4240*/  LDS R0, [UR8+0x18] ;  /* 0x00001808ff007984 */ /* 0x000e640008000800 */
[----:B-1----:R-:W-:-:S04]  /*4250*/  LOP3.LUT R0, R0, UR4, RZ, 0xc0, !PT ;  /* 0x0000000400007c12 */ /* 0x002fc8000f8ec0ff */
[----:B------:R-:W-:-:S13]  /*4260*/  ISETP.NE.AND P0, PT, R0, UR4, PT ;  /* 0x0000000400007c0c */ /* 0x000fda000bf05270 */
[----:B------:R-:W-:Y:S05]  /*4270*/  @P0 BRA `(.L_x_84) ;  /* 0x00000000003c0947 */ /* 0x000fea0003800000 */
[----:B------:R-:W1:Y:S01]  /*4280*/  S2R R2, SR_LANEID ;  /* 0x0000000000027919 */ /* 0x000e620000000000 */
[----:B------:R-:W-:-:S06]  /*4290*/  ULOP3.LUT UR5, URZ, UR5, URZ, 0x33, !UPT ;  /* 0x00000005ff057292 */ /* 0x000fcc000f8e33ff */
[----:B------:R-:W-:-:S04]  /*42a0*/  IMAD.U32 R0, RZ, RZ, UR5 ;  /* 0x00000005ff007e24 */ /* 0x000fc8000f8e00ff */
[----:B------:R2:W4:Y:S02]  /*42b0*/  REDUX UR7, R0 ;  /* 0x00000000000773c4 */ /* 0x0005240000000000 */
[----:B------:R1:W-:Y:S01]  /*42c0*/  UTCATOMSWS.AND URZ, UR5 ;  /* 0x0000000500ff79e3 */ /* 0x0003e20008000000 */
[----:B--2---:R-:W-:Y:S01]  /*42d0*/  LOP3.LUT R0, RZ, UR4, RZ, 0x33, !PT ;  /* 0x00000004ff007c12 */ /* 0x004fe2000f8e33ff */
[----:B------:R-:W-:Y:S02]  /*42e0*/  VOTEU.ANY UR4, UPT, PT ;  /* 0x0000000000047886 */ /* 0x000fe400038e0100 */
[----:B------:R-:W-:Y:S02]  /*42f0*/  UFLO.U32 UR4, UR4 ;  /* 0x00000004000472bd */ /* 0x000fe400080e0000 */
[----:B------:R-:W2:Y:S04]  /*4300*/  REDUX UR6, R0 ;  /* 0x00000000000673c4 */ /* 0x000ea80000000000 */
[----:B-1----:R-:W-:-:S02]  /*4310*/  ISETP.EQ.U32.AND P0, PT, R2, UR4, PT ;  /* 0x0000000402007c0c */ /* 0x002fc4000bf02070 */
[----:B----4-:R-:W-:-:S11]  /*4320*/  MOV R2, UR7 ;  /* 0x0000000700027c02 */ /* 0x010fd60008000f00 */
[----:B------:R1:W-:Y:S01]  /*4330*/  @P0 ATOMS.AND RZ, [UR8+0x14], R2 ;  /* 0x00001402ffff098c */ /* 0x0003e2000a800008 */
[----:B--2---:R-:W-:-:S05]  /*4340*/  IMAD.U32 R0, RZ, RZ, UR6 ;  /* 0x00000006ff007e24 */ /* 0x004fca000f8e00ff */
[----:B------:R1:W-:Y:S01]  /*4350*/  @P0 ATOMS.AND RZ, [UR8+0x18], R0 ;  /* 0x00001800ffff098c */ /* 0x0003e2000a800008 */
[----:B------:R-:W-:Y:S05]  /*4360*/  BRA `(.L_x_85) ;  /* 0x0000000000147947 */ /* 0x000fea0003800000 */
.L_x_84:
[----:B------:R-:W-:Y:S02]  /*4370*/  MOV R2, 0x4390 ;  /* 0x0000439000027802 */ /* 0x000fe40000000f00 */
[----:B---3-5:R-:W-:Y:S05]  /*4380*/  CALL.REL.NOINC `($__internal_0_$__cuda_sm10x_tcgen05_guardrail_trap_col_being_dealloced_not_returned_by_alloc) ;  /* 0x0000006800407944 */ /* 0x028fea0003c00000 */
[----:B------:R-:W-:Y:S05]  /*4390*/  BRA `(.L_x_85) ;  /* 0x0000000000087947 */ /* 0x000fea0003800000 */
.L_x_83:
[----:B------:R-:W-:Y:S02]  /*43a0*/  MOV R2, 0x43c0 ;  /* 0x000043c000027802 */ /* 0x000fe40000000f00 */
[----:B---3-5:R-:W-:Y:S05]  /*43b0*/  CALL.REL.NOINC `($__internal_2_$__cuda_sm10x_tcgen05_guardrail_trap_unallocated_columns_being_dealloced) ;  /* 0x00000068004c7944 */ /* 0x028fea0003c00000 */
.L_x_85:
[----:B------:R-:W-:Y:S01]  /*43c0*/  NOP ;  /* 0x0000000000007918 */ /* 0x000fe20000000000 */
[----:B------:R-:W-:Y:S05]  /*43d0*/  EXIT ;  /* 0x000000000000794d */ /* 0x000fea0003800000 */
.L_x_56:
[----:B------:R-:W-:-:S09]  /*43e0*/  UISETP.NE.OR UP0, UPT, UR18, 0x3, !UP3 ;  /* 0x000000031200788c */ /* 0x000fd2000df05670 */
[----:B------:R-:W-:Y:S05]  /*43f0*/  BRA.U UP0, `(.L_x_86) ;  /* 0x0000001100b87547 */ /* 0x000fea000b800000 */
[----:B------:R-:W1:Y:S01]  /*4400*/  LDCU UR37, c[0x0][0x370] ;  /* 0x00006e00ff2577ac */ /* 0x000e620008000800 */
[----:B------:R-:W2:Y:S01]  /*4410*/  LDC.64 R16, c[0x0][0x348] ;  /* 0x0000d200ff107b82 */ /* 0x000ea20000000a00 */
[----:B------:R-:W-:Y:S02]  /*4420*/  HFMA2 R13, -RZ, RZ, 0, 0 ;  /* 0x00000000ff0d7431 */ /* 0x000fe400000001ff */
[----:B------:R-:W-:Y:S01]  /*4430*/  IMAD.MOV.U32 R15, RZ, RZ, 0x1 ;  /* 0x00000001ff0f7424 */ /* 0x000fe200078e00ff */
[----:B------:R-:W1:Y:S01]  /*4440*/  LDCU.128 UR48, c[0x0][0xb10] ;  /* 0x00016200ff3077ac */ /* 0x000e620008000c00 */
[----:B------:R-:W-:Y:S01]  /*4450*/  IMAD.MOV.U32 R14, RZ, RZ, RZ ;  /* 0x000000ffff0e7224 */ /* 0x000fe200078e00ff */
[----:B------:R-:W-:Y:S01]  /*4460*/  MOV R7, 0x1000 ;  /* 0x0000100000077802 */ /* 0x000fe20000000f00 */
[----:B------:R-:W3:Y:S01]  /*4470*/  LDCU UR31, c[0x0][0x374] ;  /* 0x00006e80ff1f77ac */ /* 0x000ee20008000800 */
[----:B------:R-:W4:Y:S01]  /*4480*/  LDC.64 R2, c[0x0][0x888] ;  /* 0x00022200ff027b82 */ /* 0x000f220000000a00 */
[----:B------:R-:W3:Y:S01]  /*4490*/  LDCU UR15, c[0x0][0xb0c] ;  /* 0x00016180ff0f77ac */ /* 0x000ee20008000800 */
[----:B------:R-:W2:Y:S06]  /*44a0*/  LDCU UR53, c[0x0][0xb20] ;  /* 0x00016400ff3577ac */ /* 0x000eac0008000800 */
[----:B------:R-:W4:Y:S01]  /*44b0*/  LDC.64 R4, c[0x0][0x890] ;  /* 0x00022400ff047b82 */ /* 0x000f220000000a00 */
[----:B------:R-:W2:Y:S01]  /*44c0*/  LDCU UR4, c[0x0][0xb30] ;  /* 0x00016600ff0477ac */ /* 0x000ea20008000800 */
[----:B------:R-:W-:Y:S01]  /*44d0*/  UMOV UR21, 0x400 ;  /* 0x0000040000157882 */ /* 0x000fe20000000000 */
[----:B-1----:R-:W-:-:S02]  /*44e0*/  UIMAD.WIDE.U32 UR6, UR37, UR48, URZ ;  /* 0x00000030250672a5 */ /* 0x002fc4000f8e00ff */
[----:B---3--:R-:W-:Y:S02]  /*44f0*/  UIMAD.WIDE.U32 UR8, UR31, UR51, URZ ;  /* 0x000000331f0872a5 */ /* 0x008fe4000f8e00ff */
[----:B------:R-:W-:Y:S02]  /*4500*/  ULEA UR21, UR46, UR21, 0x18 ;  /* 0x000000152e157291 */ /* 0x000fe4000f8ec0ff */
[----:B------:R-:W-:Y:S02]  /*4510*/  UPLOP3.LUT UP2, UPT, UPT, UPT, UPT, 0x40, 0x4 ;  /* 0x000000000004789c */ /* 0x000fe40003f4e870 */
[----:B------:R-:W-:Y:S01]  /*4520*/  UIADD3 UR38, UPT, UPT, UR21, 0x68, URZ ;  /* 0x0000006815267890 */ /* 0x000fe2000fffe0ff */
[----:B------:R-:W-:Y:S01]  /*4530*/  UMOV UR6, UR7 ;  /* 0x0000000700067c82 */ /* 0x000fe20008000000 */
[----:B------:R-:W-:Y:S01]  /*4540*/  UMOV UR39, UR9 ;  /* 0x0000000900277c82 */ /* 0x000fe20008000000 */
[----:B------:R-:W-:Y:S02]  /*4550*/  UISETP.GE.AND UP0, UPT, UR45, 0x1, UPT ;  /* 0x000000012d00788c */ /* 0x000fe4000bf06270 */
[----:B------:R-:W-:Y:S01]  /*4560*/  UISETP.NE.AND UP4, UPT, UR45, 0x1, UPT ;  /* 0x000000012d00788c */ /* 0x000fe2000bf85270 */
[----:B------:R-:W1:Y:S01]  /*4570*/  LDCU.64 UR22, c[0x0][0xb28] ;  /* 0x00016500ff1677ac */ /* 0x000e620008000a00 */
[----:B------:R-:W-:-:S02]  /*4580*/  UISETP.NE.AND UP6, UPT, UR15, 0x1, UPT ;  /* 0x000000010f00788c */ /* 0x000fc4000bfc5270 */
[----:B------:R-:W-:Y:S02]  /*4590*/  UISETP.NE.AND UP5, UPT, UR50, 0x1, UPT ;  /* 0x000000013200788c */ /* 0x000fe4000bfa5270 */
[----:B------:R-:W-:Y:S02]  /*45a0*/  UIADD3 UR41, UPT, UPT, UR21, 0x50, URZ ;  /* 0x0000005015297890 */ /* 0x000fe4000fffe0ff */
[----:B------:R-:W-:Y:S02]  /*45b0*/  UIADD3 UR33, UPT, UPT, UR21, 0x58, URZ ;  /* 0x0000005815217890 */ /* 0x000fe4000fffe0ff */
[----:B------:R-:W-:Y:S02]  /*45c0*/  UIADD3 UR25, UPT, UPT, UR21, 0x60, URZ ;  /* 0x0000006015197890 */ /* 0x000fe4000fffe0ff */
[----:B------:R-:W-:Y:S02]  /*45d0*/  UPRMT UR38, UR46, 0x654, UR38 ;  /* 0x000006542e267896 */ /* 0x000fe40008000026 */
[----:B------:R-:W-:-:S02]  /*45e0*/  USHF.R.U32.HI UR47, URZ, UR49, UR6 ;  /* 0x00000031ff2f7299 */ /* 0x000fc40008011606 */
[----:B--2---:R-:W-:Y:S02]  /*45f0*/  USHF.R.U32.HI UR39, URZ, UR53, UR39 ;  /* 0x00000035ff277299 */ /* 0x004fe40008011627 */
[----:B------:R-:W-:-:S11]  /*4600*/  UISETP.NE.AND UP3, UPT, UR4, 0x1, UPT ;  /* 0x000000010400788c */ /* 0x000fd6000bf65270 */
.L_x_97:
[C---:B------:R-:W-:Y:S02]  /*4610*/  LEA R12, R14.reuse, UR21, 0x3 ;  /* 0x000000150e0c7c11 */ /* 0x040fe4000f8e18ff */
[----:B------:R-:W-:Y:S02]  /*4620*/  SHF.L.U32 R0, R13, 0x1f, RZ ;  /* 0x0000001f0d007819 */ /* 0x000fe400000006ff */
[----:B------:R-:W-:Y:S02]  /*4630*/  LEA R8, R14, UR21, 0x4 ;  /* 0x000000150e087c11 */ /* 0x000fe4000f8e20ff */
[----:B--2---:R-:W2:Y:S02]  /*4640*/  SYNCS.PHASECHK.TRANS64.TRYWAIT P0, [R12+URZ+0xa0], R0 ;  /* 0x0000a0000c0075a7 */ /* 0x004ea400080011ff */
[----:B--2---:R-:W-:Y:S05]  /*4650*/  @!P0 BRA `(.L_x_87) ;  /* 0x0000006000408947 */ /* 0x004fea0003800000 */
.L_x_176:
[----:B------:R-:W3:Y:S01]  /*4660*/  LDS.128 R8, [R8+0x130] ;  /* 0x0001300008087984 */ /* 0x000ee20000000c00 */
[----:B------:R-:W-:Y:S01]  /*4670*/  UISETP.GE.AND UP0, UPT, UR45, 0x1, UPT ;  /* 0x000000012d00788c */ /* 0x000fe2000bf06270 */
[----:B------:R-:W-:Y:S01]  /*4680*/  @!PT LDS RZ, [RZ] ;  /* 0x00000000fffff984 */ /* 0x000fe20000000800 */
[----:B------:R-:W-:Y:S01]  /*4690*/  @!PT LDS RZ, [RZ] ;  /* 0x00000000fffff984 */ /* 0x000fe20000000800 */
[----:B------:R-:W-:Y:S01]  /*46a0*/  @!PT LDS RZ, [RZ] ;  /* 0x00000000fffff984 */ /* 0x000fe20000000800 */
[----:B------:R-:W-:Y:S01]  /*46b0*/  @!PT LDS RZ, [RZ] ;  /* 0x00000000fffff984 */ /* 0x000fe20000000800 */
[----:B------:R1:W-:Y:S06]  /*46c0*/  MEMBAR.ALL.CTA ;  /* 0x0000000000007992 */ /* 0x0003ec0000008000 */
[----:B-1----:R-:W1:Y:S01]  /*46d0*/  FENCE.VIEW.ASYNC.S ;  /* 0x00000000000073c6 */ /* 0x002e620000000000 */
[----:B---3--:R-:W-:Y:S11]  /*46e0*/  LOP3.LUT P0, RZ, R10, 0x1, RZ, 0xc0, !PT ;  /* 0x000000010aff7812 */ /* 0x008ff6000780c0ff */
[----:B------:R-:W-:Y:S02]  /*46f0*/  @!UPT UIADD3 URZ, UPT, UPT, URZ, URZ, URZ ;  /* 0x000000fffffff290 */ /* 0x000fe4000fffe0ff */
[----:B-1----:R-:W-:Y:S01]  /*4700*/  VOTEU.ANY UP1, P0 ;  /* 0x0000000000ff7886 */ /* 0x002fe20000020100 */
[----:B------:R-:W-:Y:S11]  /*4710*/  PLOP3.LUT P0, PT, PT, PT, UP1, 0x80, 0x8 ;  /* 0x000000000008781c */ /* 0x000ff60003f0f018 */
[----:B------:R-:W-:Y:S02]  /*4720*/  @!UPT UIADD3 URZ, UPT, UPT, URZ, URZ, URZ ;  /* 0x000000fffffff290 */ /* 0x000fe4000fffe0ff */
[----:B--2---:R-:W-:Y:S02]  /*4730*/  @P0 SHF.R.U32.HI R0, RZ, 0x10, R9 ;  /* 0x00000010ff000819 */ /* 0x004fe40000011609 */
[----:B------:R-:W-:Y:S02]  /*4740*/  @P0 MOV R6, R8 ;  /* 0x0000000800060202 */ /* 0x000fe40000000f00 */
[----:B------:R-:W-:Y:S01]  /*4750*/  @P0 R2UR UR4, R0 ;  /* 0x00000000000402ca */ /* 0x000fe200000e0000 */
[----:B------:R-:W-:Y:S01]  /*4760*/  VIADD R0, R12, 0xb0 ;  /* 0x000000b00c007836 */ /* 0x000fe20000000000 */
[----:B------:R-:W-:Y:S02]  /*4770*/  @P0 LOP3.LUT R8, R9, 0xffff, RZ, 0xc0, !PT ;  /* 0x0000ffff09080812 */ /* 0x000fe400078ec0ff */
[----:B------:R-:W-:Y:S02]  /*4780*/  @P0 R2UR UR6, R6 ;  /* 0x00000000060602ca */ /* 0x000fe400000e0000 */
[----:B------:R-:W-:Y:S02]  /*4790*/  PRMT R0, RZ, 0x654, R0 ;  /* 0x00000654ff007816 */ /* 0x000fe40000000000 */
[----:B------:R-:W-:Y:S02]  /*47a0*/  @P0 R2UR UR5, R8 ;  /* 0x00000000080502ca */ /* 0x000fe400000e0000 */
[----:B------:R1:W-:Y:S03]  /*47b0*/  SYNCS.ARRIVE.TRANS64.RED.A1T0 RZ, [R0+URZ], RZ ;  /* 0x000000ff00ff79a7 */ /* 0x0003e600081004ff */
[----:B------:R-:W-:Y:S04]  /*47c0*/  @UP1 UMOV UR29, UR4 ;  /* 0x00000004001d1c82 */ /* 0x000fe80008000000 */
[----:B------:R-:W-:Y:S04]  /*47d0*/  @UP1 UMOV UR14, UR6 ;  /* 0x00000006000e1c82 */ /* 0x000fe80008000000 */
[----:B------:R-:W-:Y:S01]  /*47e0*/  @UP1 UMOV UR13, UR5 ;  /* 0x00000005000d1c82 */ /* 0x000fe20008000000 */
[----:B------:R-:W-:Y:S05]  /*47f0*/  BRA.U !UP0, `(.L_x_88) ;  /* 0x0000000108a47547 */ /* 0x000fea000b800000 */
[----:B------:R-:W-:Y:S02]  /*4800*/  UIMAD.WIDE.U32 UR16, UR13, UR51, URZ ;  /* 0x000000330d1072a5 */ /* 0x000fe4000f8e00ff */
[----:B------:R-:W-:Y:S02]  /*4810*/  UIMAD.WIDE.U32 UR18, UR14, UR48, URZ ;  /* 0x000000300e1272a5 */ /* 0x000fe4000f8e00ff */
[----:B------:R-:W-:Y:S02]  /*4820*/  USEL UR4, UR31, UR39, !UP5 ;  /* 0x000000271f047287 */ /* 0x000fe4000e800000 */
[----:B------:R-:W-:Y:S02]  /*4830*/  USEL UR7, UR37, UR47, !UP6 ;  /* 0x0000002f25077287 */ /* 0x000fe4000f000000 */
[----:B------:R-:W-:Y:S02]  /*4840*/  UIMAD.WIDE.U32 UR8, UR4, UR22, URZ ;  /* 0x00000016040872a5 */ /* 0x000fe4000f8e00ff */
[----:B------:R-:W-:Y:S01]  /*4850*/  UIMAD.WIDE.U32 UR10, UR7, UR22, URZ ;  /* 0x00000016070a72a5 */ /* 0x000fe2000f8e00ff */
[----:B------:R-:W-:Y:S02]  /*4860*/  UMOV UR5, UR17 ;  /* 0x0000001100057c82 */ /* 0x000fe40008000000 */
[----:B------:R-:W-:Y:S03]  /*4870*/  USHF.R.U32.HI UR6, URZ, UR53, UR5 ;  /* 0x00000035ff067299 */ /* 0x000fe60008011605 */
[----:B------:R-:W-:Y:S01]  /*4880*/  UMOV UR5, UR19 ;  /* 0x0000001300057c82 */ /* 0x000fe20008000000 */
[----:B------:R-:W-:Y:S02]  /*4890*/  USEL UR6, UR13, UR6, !UP5 ;  /* 0x000000060d067287 */ /* 0x000fe4000e800000 */
[----:B------:R-:W-:Y:S03]  /*48a0*/  USHF.R.U32.HI UR12, URZ, UR49, UR5 ;  /* 0x00000031ff0c7299 */ /* 0x000fe60008011605 */
[----:B------:R-:W-:Y:S02]  /*48b0*/  UMOV UR5, UR9 ;  /* 0x0000000900057c82 */ /* 0x000fe40008000000 */
[----:B------:R-:W-:Y:S03]  /*48c0*/  @UP4 USHF.R.U32.HI UR4, URZ, UR23, UR5 ;  /* 0x00000017ff044299 */ /* 0x000fe60008011605 */
[----:B------:R-:W-:Y:S01]  /*48d0*/  UMOV UR5, UR11 ;  /* 0x0000000b00057c82 */ /* 0x000fe20008000000 */
[----:B------:R-:W-:Y:S02]  /*48e0*/  UIMAD UR4, UR45, UR4, URZ ;  /* 0x000000042d0472a4 */ /* 0x000fe4000f8e02ff */
[----:B------:R-:W-:Y:S02]  /*48f0*/  @UP4 USHF.R.U32.HI UR7, URZ, UR23, UR5 ;  /* 0x00000017ff074299 */ /* 0x000fe40008011605 */
[----:B------:R-:W-:Y:S02]  /*4900*/  UIMAD.WIDE.U32 UR10, UR6, UR22, URZ ;  /* 0x00000016060a72a5 */ /* 0x000fe4000f8e00ff */
[----:B------:R-:W-:Y:S02]  /*4910*/  USEL UR5, UR14, UR12, !UP6 ;  /* 0x0000000c0e057287 */ /* 0x000fe4000f000000 */
[----:B------:R-:W-:Y:S02]  /*4920*/  UIMAD UR8, UR45, UR7, URZ ;  /* 0x000000072d0872a4 */ /* 0x000fe4000f8e02ff */
[----:B------:R-:W-:Y:S03]  /*4930*/  UISETP.GE.AND UP0, UPT, UR6, UR4, UPT ;  /* 0x000000040600728c */ /* 0x000fe6000bf06270 */
[----:B------:R-:W-:Y:S01]  /*4940*/  UMOV UR4, UR11 ;  /* 0x0000000b00047c82 */ /* 0x000fe20008000000 */
[----:B------:R-:W-:Y:S02]  /*4950*/  UISETP.GE.OR UP0, UPT, UR5, UR8, UP0 ;  /* 0x000000080500728c */ /* 0x000fe40008706670 */
[----:B------:R-:W-:Y:S02]  /*4960*/  USHF.R.U32.HI UR4, URZ, UR23, UR4 ;  /* 0x00000017ff047299 */ /* 0x000fe40008011604 */
[----:B------:R-:W-:Y:S02]  /*4970*/  UIMAD.WIDE.U32 UR8, UR5, UR22, URZ ;  /* 0x00000016050872a5 */ /* 0x000fe4000f8e00ff */
[----:B------:R-:W-:Y:S04]  /*4980*/  USEL UR10, UR6, UR4, !UP4 ;  /* 0x00000004060a7287 */ /* 0x000fe8000e000000 */
[----:B------:R-:W-:Y:S01]  /*4990*/  UIADD3 UR11, UPT, UPT, -UR10, URZ, URZ ;  /* 0x000000ff0a0b7290 */ /* 0x000fe2000fffe1ff */
[----:B------:R-:W-:Y:S02]  /*49a0*/  @!UP0 UMOV UR4, UR9 ;  /* 0x0000000900048c82 */ /* 0x000fe40008000000 */
[----:B------:R-:W-:Y:S02]  /*49b0*/  @!UP0 USHF.R.U32.HI UR4, URZ, UR23, UR4 ;  /* 0x00000017ff048299 */ /* 0x000fe40008011604 */
[----:B------:R-:W-:Y:S02]  /*49c0*/  UIMAD UR8, UR45, UR11, UR6 ;  /* 0x0000000b2d0872a4 */ /* 0x000fe4000f8e0206 */
[----:B------:R-:W-:Y:S04]  /*49d0*/  @!UP0 USEL UR4, UR5, UR4, !UP4 ;  /* 0x0000000405048287 */ /* 0x000fe8000e000000 */
[----:B------:R-:W-:Y:S02]  /*49e0*/  @!UP0 UIMAD UR7, UR7, UR8, UR4 ;  /* 0x00000008070782a4 */ /* 0x000fe4000f8e0204 */
[----:B------:R-:W-:Y:S02]  /*49f0*/  @!UP0 UIADD3 UR9, UPT, UPT, UR10, -UR4, URZ ;  /* 0x800000040a098290 */ /* 0x000fe4000fffe0ff */
[----:B------:R-:W-:Y:S02]  /*4a00*/  UIADD3 UR8, UPT, UPT, -UR6, URZ, URZ ;  /* 0x000000ff06087290 */ /* 0x000fe4000fffe1ff */
[----:B------:R-:W-:Y:S02]  /*4a10*/  UIADD3 UR4, UPT, UPT, -UR5, URZ, URZ ;  /* 0x000000ff05047290 */ /* 0x000fe4000fffe1ff */
[----:B------:R-:W-:Y:S03]  /*4a20*/  @!UP0 UIMAD UR6, UR9, UR45, UR5 ;  /* 0x0000002d090682a4 */ /* 0x000fe6000f8e0205 */
[----:B------:R-:W-:Y:S01]  /*4a30*/  @!UP0 UMOV UR5, UR7 ;  /* 0x0000000700058c82 */ /* 0x000fe20008000000 */
[----:B------:R-:W-:Y:S02]  /*4a40*/  UIMAD UR7, UR15, UR4, UR14 ;  /* 0x000000040f0772a4 */ /* 0x000fe4000f8e020e */
[----:B------:R-:W-:Y:S02]  /*4a50*/  UIMAD UR4, UR50, UR8, UR13 ;  /* 0x00000008320472a4 */ /* 0x000fe4000f8e020d */
[----:B------:R-:W-:Y:S02]  /*4a60*/  UIMAD UR14, UR5, UR15, UR7 ;  /* 0x0000000f050e72a4 */ /* 0x000fe4000f8e0207 */
[----:B------:R-:W-:Y:S11]  /*4a70*/  UIMAD UR13, UR6, UR50, UR4 ;  /* 0x00000032060d72a4 */ /* 0x000ff6000f8e0204 */
[----:B------:R-:W-:Y:S01]  /*4a80*/  @!UPT UIADD3 URZ, UPT, UPT, URZ, URZ, URZ ;  /* 0x000000fffffff290 */ /* 0x000fe2000fffe0ff */
.L_x_88:
[----:B------:R-:W2:Y:S01]  /*4a90*/  @!UP3 LDCU.128 UR8, c[0x0][0xb10] ;  /* 0x00016200ff08b7ac */ /* 0x000ea20008000c00 */
[C---:B----4-:R-:W-:Y:S02]  /*4aa0*/  ISETP.NE.U32.AND P1, PT, R4.reuse, RZ, PT ;  /* 0x000000ff0400720c */ /* 0x050fe40003f25070 */
[----:B------:R-:W-:Y:S02]  /*4ab0*/  ISETP.NE.U32.AND P0, PT, R4, RZ, PT ;  /* 0x000000ff0400720c */ /* 0x000fe40003f05070 */
[C---:B------:R-:W-:Y:S02]  /*4ac0*/  ISETP.NE.AND.EX P1, PT, R5.reuse, RZ, PT, P1 ;  /* 0x000000ff0500720c */ /* 0x040fe40003f25310 */
[----:B------:R-:W-:Y:S01]  /*4ad0*/  ISETP.NE.AND.EX P0, PT, R5, RZ, PT, P0 ;  /* 0x000000ff0500720c */ /* 0x000fe20003f05300 */
[----:B------:R-:W3:Y:S01]  /*4ae0*/  @!UP3 LDCU UR5, c[0x0][0xb0c] ;  /* 0x00016180ff05b7ac */ /* 0x000ee20008000800 */
[----:B------:R-:W-:Y:S01]  /*4af0*/  SHF.L.U32 R9, R15, 0x1f, RZ ;  /* 0x0000001f0f097819 */ /* 0x000fe200000006ff */
[----:B------:R-:W-:Y:S02]  /*4b00*/  USHF.L.U32 UR42, UR30, 0x8, URZ ;  /* 0x000000081e2a7899 */ /* 0x000fe400080006ff */
[----:B------:R-:W-:Y:S02]  /*4b10*/  USHF.L.U32 UR43, UR20, 0x6, URZ ;  /* 0x00000006142b7899 */ /* 0x000fe400080006ff */
[----:B--2---:R-:W-:Y:S07]  /*4b20*/  UIMAD.WIDE.U32 UR6, UR14, UR8, URZ ;  /* 0x000000080e0672a5 */ /* 0x004fee000f8e00ff */
[----:B------:R-:W-:Y:S01]  /*4b30*/  @!UP3 UMOV UR4, UR7 ;  /* 0x000000070004bc82 */ /* 0x000fe20008000000 */
[----:B---3--:R-:W-:Y:S02]  /*4b40*/  @!UP3 UISETP.NE.AND UP0, UPT, UR5, 0x1, UPT ;  /* 0x000000010500b88c */ /* 0x008fe4000bf05270 */
[----:B------:R-:W-:Y:S02]  /*4b50*/  @!UP3 USHF.R.U32.HI UR4, URZ, UR9, UR4 ;  /* 0x00000009ff04b299 */ /* 0x000fe40008011604 */
[----:B------:R-:W-:Y:S02]  /*4b60*/  UIMAD.WIDE.U32 UR6, UR13, UR11, URZ ;  /* 0x0000000b0d0672a5 */ /* 0x000fe4000f8e00ff */
[----:B------:R-:W-:Y:S02]  /*4b70*/  @!UP3 USEL UR8, UR14, UR4, !UP0 ;  /* 0x000000040e08b287 */ /* 0x000fe4000c000000 */
[----:B------:R-:W-:Y:S03]  /*4b80*/  @!UP3 UISETP.NE.AND UP0, UPT, UR10, 0x1, UPT ;  /* 0x000000010a00b88c */ /* 0x000fe6000bf05270 */
[----:B------:R-:W-:Y:S02]  /*4b90*/  @!UP3 UMOV UR6, UR7 ;  /* 0x000000070006bc82 */ /* 0x000fe40008000000 */
[----:B------:R-:W2:Y:S02]  /*4ba0*/  @!UP3 LDCU UR4, c[0x0][0xb20] ;  /* 0x00016400ff04b7ac */ /* 0x000ea40008000800 */
[----:B--2---:R-:W-:Y:S04]  /*4bb0*/  @!UP3 USHF.R.U32.HI UR6, URZ, UR4, UR6 ;  /* 0x00000004ff06b299 */ /* 0x004fe80008011606 */
[----:B------:R-:W-:Y:S04]  /*4bc0*/  @!UP3 USEL UR6, UR13, UR6, !UP0 ;  /* 0x000000060d06b287 */ /* 0x000fe8000c000000 */
[----:B------:R-:W-:Y:S02]  /*4bd0*/  @!UP3 UIADD3 UR4, UPT, UPT, -UR8, UR6, URZ ;  /* 0x000000060804b290 */ /* 0x000fe4000fffe1ff */
[----:B------:R-:W-:Y:S02]  /*4be0*/  @!UP3 UIADD3 UR6, UPT, UPT, UR8, -UR6, URZ ;  /* 0x800000060806b290 */ /* 0x000fe4000fffe0ff */
[----:B------:R-:W-:Y:S02]  /*4bf0*/  @!UP3 UIMAD UR14, UR4, UR5, UR14 ;  /* 0x00000005040eb2a4 */ /* 0x000fe4000f8e020e */
[----:B------:R-:W-:Y:S01]  /*4c00*/  @!UP3 UIMAD UR13, UR6, UR10, UR13 ;  /* 0x0000000a060db2a4 */ /* 0x000fe2000f8e020d */
[----:B------:R-:W-:Y:S11]  /*4c10*/  BRA.U UP2, `(.L_x_89) ;  /* 0x0000000102107547 */ /* 0x000ff6000b800000 */
[----:B------:R-:W-:Y:S04]  /*4c20*/  MOV R6, UR52 ;  /* 0x0000003400067c02 */ /* 0x000fe80008000f00 */
[----:B------:R-:W-:Y:S04]  /*4c30*/  SHF.L.U32 R6, R6, 0x1f, RZ ;  /* 0x0000001f06067819 */ /* 0x000fe800000006ff */
[----:B------:R-:W2:Y:S02]  /*4c40*/  SYNCS.PHASECHK.TRANS64.TRYWAIT P2, [UR21+0x98], R6 ;  /* 0x00009806ff0075a7 */ /* 0x000ea40008041115 */
[----:B--2---:R-:W-:Y:S05]  /*4c50*/  @!P2 BRA `(.L_x_90) ;  /* 0x0000005800d4a947 */ /* 0x004fea0003800000 */
.L_x_89:
[----:B------:R-:W-:Y:S05]  /*4c60*/  @!P1 BRA `(.L_x_91) ;  /* 0x0000000000309947 */ /* 0x000fea0003800000 */
[----:B------:R-:W-:Y:S01]  /*4c70*/  ISETP.NE.U32.AND P1, PT, R2, RZ, PT ;  /* 0x000000ff0200720c */ /* 0x000fe20003f25070 */
[----:B------:R-:W2:Y:S01]  /*4c80*/  LDCU.64 UR4, c[0x0][0x358] ;  /* 0x00006b00ff0477ac */ /* 0x000ea20008000a00 */
[----:B------:R-:W-:Y:S02]  /*4c90*/  IMAD.MOV.U32 R76, RZ, RZ, 0x1 ;  /* 0x00000001ff4c7424 */ /* 0x000fe400078e00ff */
[----:B------:R-:W-:Y:S11]  /*4ca0*/  ISETP.NE.AND.EX P1, PT, R3, RZ, PT, P1 ;  /* 0x000000ff0300720c */ /* 0x000ff60003f25310 */
[----:B------:R-:W-:Y:S02]  /*4cb0*/  @!UPT UIADD3 URZ, UPT, UPT, URZ, URZ, URZ ;  /* 0x000000fffffff290 */ /* 0x000fe4000fffe0ff */
[----:B------:R-:W3:Y:S01]  /*4cc0*/  @P1 LDC.64 R10, c[0x0][0x888] ;  /* 0x00022200ff0a1b82 */ /* 0x000ee20000000a00 */
[----:B-1----:R-:W-:Y:S04]  /*4cd0*/  @P1 IMAD R0, R4, UR36, RZ ;  /* 0x0000002404001c24 */ /* 0x002fe8000f8e02ff */
[----:B---3--:R-:W-:Y:S04]  /*4ce0*/  @P1 IMAD.WIDE R10, R0, 0x4, R10 ;  /* 0x00000004000a1825 */ /* 0x008fe800078e020a */
[----:B------:R-:W-:Y:S01]  /*4cf0*/  HFMA2 R0, -RZ, RZ, 0, 5.9604644775390625e-08 ;  /* 0x00000001ff007431 */ /* 0x000fe200000001ff */
[----:B--2--5:R2:W5:Y:S04]  /*4d00*/  @P1 LDG.E R40, desc[UR4][R10.64] ;  /* 0x000000040a281981 */ /* 0x024568000c1e1900 */
[----:B------:R-:W-:Y:S01]  /*4d10*/  @!P1 PRMT R76, R0, 0x7610, R76 ;  /* 0x00007610004c9816 */ /* 0x000fe2000000004c */
[----:B--2---:R-:W3:Y:S06]  /*4d20*/  @!P1 LDC R40, c[0x0][0x880] ;  /* 0x00022000ff289b82 */ /* 0x004eec0000000800 */
.L_x_91:
[----:B---3-5:R-:W-:Y:S01]  /*4d30*/  @!P0 ISETP.EQ.AND P1, PT, R40, RZ, PT ;  /* 0x000000ff2800820c */ /* 0x028fe20003f22270 */
[----:B------:R-:W-:Y:S01]  /*4d40*/  @!UPT UIADD3 URZ, UPT, UPT, URZ, URZ, URZ ;  /* 0x000000fffffff290 */ /* 0x000fe2000fffe0ff */
[----:B------:R-:W-:Y:S11]  /*4d50*/  @!P0 BRA `(.L_x_92) ;  /* 0x0000000000188947 */ /* 0x000ff60003800000 */
[----:B------:R-:W-:Y:S02]  /*4d60*/  LOP3.LUT P0, RZ, R76, 0xff, RZ, 0xc0, !PT ;  /* 0x000000ff4cff7812 */ /* 0x000fe4000780c0ff */
[----:B------:R-:W-:Y:S04]  /*4d70*/  ISETP.NE.U32.AND P1, PT, R2, RZ, PT ;  /* 0x000000ff0200720c */ /* 0x000fe80003f25070 */
[----:B------:R-:W-:Y:S04]  /*4d80*/  ISETP.NE.AND.EX P1, PT, R3, RZ, PT, P1 ;  /* 0x000000ff0300720c */ /* 0x000fe80003f25310 */
[----:B------:R-:W-:Y:S03]  /*4d90*/  PLOP3.LUT P1, PT, P1, PT, PT, 0x8, 0x80 ;  /* 0x000000000080781c */ /* 0x000fe60000f2e170 */
[----:B------:R-:W-:Y:S11]  /*4da0*/  @P0 ISETP.EQ.AND P1, PT, R40, RZ, PT ;  /* 0x000000ff2800020c */ /* 0x000ff60003f22270 */
[----:B------:R-:W-:Y:S02]  /*4db0*/  @!UPT UIADD3 URZ, UPT, UPT, URZ, URZ, URZ ;  /* 0x000000fffffff290 */ /* 0x000fe4000fffe0ff */
.L_x_92:
[----:B------:R-:W2:Y:S01]  /*4dc0*/  SYNCS.PHASECHK.TRANS64.TRYWAIT P2, [UR21+0x70], R9 ;  /* 0x00007009ff0075a7 */ /* 0x000ea20008041115 */
[----:B------:R-:W-:Y:S04]  /*4dd0*/  ELECT P0, URZ, PT ;  /* 0x0000000000ff782f */ /* 0x000fe80003800000 */
[----:B------:R-:W-:Y:S11]  /*4de0*/  PLOP3.LUT P1, PT, P1, P0, PT, 0xf2, 0x2f ;  /* 0x00000000002f781c */ /* 0x000ff60000f21e72 */
[----:B------:R-:W-:Y:S02]  /*4df0*/  @!UPT UIADD3 URZ, UPT, UPT, URZ, URZ, URZ ;  /* 0x000000fffffff290 */ /* 0x000fe4000fffe0ff */
[----:B------:R-:W-:Y:S05]  /*4e00*/  @!P1 IADD3 R8, P0, PT, R16, 0x580, RZ ;  /* 0x0000058010089810 */ /* 0x000fea0007f1e0ff */
[----:B-1----:R-:W-:Y:S01]  /*4e10*/  @!P1 IMAD.X R6, RZ, RZ, R17, P0 ;  /* 0x000000ffff069224 */ /* 0x002fe200000e0611 */
[----:B--2---:R-:W-:Y:S07]  /*4e20*/  @!P2 BRA `(.L_x_93) ;  /* 0x000000580078a947 */ /* 0x004fee0003800000 */
.L_x_179:
[----:B------:R-:W-:Y:S01]  /*4e30*/  @!P1 R2UR UR5, R8 ;  /* 0x00000000080592ca */ /* 0x000fe200000e0000 */
[----:B------:R-:W-:Y:S01]  /*4e40*/  VOTEU.ALL UP0, P1 ;  /* 0x0000000000ff7886 */ /* 0x000fe20000800000 */
[----:B------:R-:W-:Y:S01]  /*4e50*/  @!P1 R2UR UR4, R6 ;  /* 0x00000000060492ca */ /* 0x000fe200000e0000 */
[----:B------:R-:W-:Y:S01]  /*4e60*/  UMOV UR16, 0x0 ;  /* 0x0000000000107882 */ /* 0x000fe20000000000 */
[----:B------:R-:W-:Y:S01]  /*4e70*/  UMOV UR17, 0x10000000 ;  /* 0x1000000000117882 */ /* 0x000fe20000000000 */
[----:B------:R-:W-:Y:S01]  /*4e80*/  UMOV UR44, UR36 ;  /* 0x00000024002c7c82 */ /* 0x000fe20008000000 */
[----:B------:R-:W-:Y:S01]  /*4e90*/  @!UP0 UIADD3 UR40, UPT, UPT, UR21, 0x200, URZ ;  /* 0x0000020015288890 */ /* 0x000fe2000fffe0ff */
[----:B-1----:R-:W-:Y:S01]  /*4ea0*/  @!P1 IMAD.MOV.U32 R0, RZ, RZ, 0x1000 ;  /* 0x00001000ff009424 */ /* 0x002fe200078e00ff */
[----:B------:R-:W-:Y:S01]  /*4eb0*/  @!UP0 UIADD3 UR10, UPT, UPT, UR42, 0x80, URZ ;  /* 0x000000802a0a8890 */ /* 0x000fe2000fffe0ff */
[----:B------:R-:W-:Y:S01]  /*4ec0*/  @!P1 IADD3 R8, P0, PT, R16, 0x580, RZ ;  /* 0x0000058010089810 */ /* 0x000fe20007f1e0ff */
[----:B------:R-:W-:Y:S01]  /*4ed0*/  @!UP0 UIADD3 UR8, UPT, UPT, UR21, 0xa00, URZ ;  /* 0x00000a0015088890 */ /* 0x000fe2000fffe0ff */
[----:B------:R-:W-:Y:S02]  /*4ee0*/  VOTEU.ALL UP0, P1 ;  /* 0x0000000000ff7886 */ /* 0x000fe40000800000 */
[----:B------:R-:W-:Y:S01]  /*4ef0*/  IMAD.U32 R10, RZ, RZ, UR5 ;  /* 0x00000005ff0a7e24 */ /* 0x000fe2000f8e00ff */
[----:B------:R-:W-:Y:S01]  /*4f00*/  UMOV UR9, UR41 ;  /* 0x0000002900097c82 */ /* 0x000fe20008000000 */
[----:B------:R-:W-:Y:S01]  /*4f10*/  IMAD.U32 R11, RZ, RZ, UR4 ;  /* 0x00000004ff0b7e24 */ /* 0x000fe2000f8e00ff */
[----:B------:R-:W-:Y:S01]  /*4f20*/  UMOV UR11, UR43 ;  /* 0x0000002b000b7c82 */ /* 0x000fe20008000000 */
[----:B------:R-:W-:Y:S01]  /*4f30*/  UMOV UR12, UR36 ;  /* 0x00000024000c7c82 */ /* 0x000fe20008000000 */
[----:B------:R-:W-:Y:S01]  /*4f40*/  @!P1 R2UR UR4, R10 ;  /* 0x000000000a0492ca */ /* 0x000fe200000e0000 */
[----:B------:R-:W-:Y:S01]  /*4f50*/  UPRMT UR6, UR46, 0x654, UR41 ;  /* 0x000006542e067896 */ /* 0x000fe20008000029 */
[----:B------:R-:W-:Y:S01]  /*4f60*/  @!P1 R2UR UR5, R11 ;  /* 0x000000000b0592ca */ /* 0x000fe200000e0000 */
[----:B------:R-:W-:Y:S11]  /*4f70*/  @!P1 IMAD.X R6, RZ, RZ, R17, P0 ;  /* 0x000000ffff069224 */ /* 0x000ff600000e0611 */
[----:B------:R-:W-:Y:S01]  /*4f80*/  @!UPT UIADD3 URZ, UPT, UPT, URZ, URZ, URZ ;  /* 0x000000fffffff290 */ /* 0x000fe2000fffe0ff */
[----:B------:R1:W-:Y:S01]  /*4f90*/  @!UP0 UTMALDG.3D [UR40], [UR4], desc[UR16] ;  /* 0x00001028040085b4 */ /* 0x0003e20008011000 */
[----:B------:R-:W-:Y:S05]  /*4fa0*/  VOTEU.ALL UP0, P1 ;  /* 0x0000000000ff7886 */ /* 0x000fea0000800000 */
[----:B------:R1:W-:Y:S01]  /*4fb0*/  @!UP0 UTMALDG.3D [UR8], [UR4], desc[UR16] ;  /* 0x00001008040085b4 */ /* 0x0003e20008011000 */
[----:B------:R1:W-:Y:S01]  /*4fc0*/  @!P1 SYNCS.ARRIVE.TRANS64.RED.A0TR RZ, [UR21+0x50], R0 ;  /* 0x00005000ffff99a7 */ /* 0x0003e20008300415 */
[----:B------:R-:W-:Y:S01]  /*4fd0*/  SYNCS.ARRIVE.TRANS64.RED.A1T0 RZ, [UR6], RZ ;  /* 0x000000ffffff79a7 */ /* 0x000fe20008100406 */
[----:B------:R-:W2:Y:S02]  /*4fe0*/  SYNCS.PHASECHK.TRANS64.TRYWAIT P2, [UR21+0x78], R9 ;  /* 0x00007809ff0075a7 */ /* 0x000ea40008041115 */
[----:B-12---:R-:W-:Y:S05]  /*4ff0*/  @!P2 BRA `(.L_x_94) ;  /* 0x00000058001ca947 */ /* 0x006fea0003800000 */
.L_x_181:
        /* <DEDUP_REMOVED lines=10> */
[----:B------:R-:W-:Y:S02]  /*50a0*/  @!UP0 UIADD3 UR10, UPT, UPT, UR42, 0xa0, URZ ;  /* 0x000000a02a0a8890 */ /* 0x000fe4000fffe0ff */
[----:B------:R-:W-:Y:S01]  /*50b0*/  @!UP0 UIADD3 UR8, UPT, UPT, UR21, 0x1a00, URZ ;  /* 0x00001a0015088890 */ /* 0x000fe2000fffe0ff */
[----:B------:R-:W-:Y:S01]  /*50c0*/  IMAD.U32 R10, RZ, RZ, UR5 ;  /* 0x00000005ff0a7e24 */ /* 0x000fe2000f8e00ff */
[----:B------:R-:W-:Y:S01]  /*50d0*/  VOTEU.ALL UP0, P1 ;  /* 0x0000000000ff7886 */ /* 0x000fe20000800000 */
[----:B------:R-:W-:Y:S01]  /*50e0*/  IMAD.U32 R11, RZ, RZ, UR4 ;  /* 0x00000004ff0b7e24 */ /* 0x000fe2000f8e00ff */
[----:B------:R-:W-:Y:S01]  /*50f0*/  UMOV UR9, UR33 ;  /* 0x0000002100097c82 */ /* 0x000fe20008000000 */
[----:B------:R-:W-:Y:S01]  /*5100*/  UMOV UR11, UR43 ;  /* 0x0000002b000b7c82 */ /* 0x000fe20008000000 */
[----:B------:R-:W-:Y:S01]  /*5110*/  @!P1 R2UR UR4, R10 ;  /* 0x000000000a0492ca */ /* 0x000fe200000e0000 */
[----:B------:R-:W-:Y:S01]  /*5120*/  UMOV UR12, UR36 ;  /* 0x00000024000c7c82 */ /* 0x000fe20008000000 */
[----:B------:R-:W-:Y:S01]  /*5130*/  @!P1 R2UR UR5, R11 ;  /* 0x000000000b0592ca */ /* 0x000fe200000e0000 */
[----:B------:R-:W-:Y:S01]  /*5140*/  UPRMT UR6, UR46, 0x654, UR33 ;  /* 0x000006542e067896 */ /* 0x000fe20008000021 */
[----:B------:R-:W-:Y:S11]  /*5150*/  @!P1 IMAD.X R6, RZ, RZ, R17, P0 ;  /* 0x000000ffff069224 */ /* 0x000ff600000e0611 */
[----:B------:R1:W-:Y:S01]  /*5160*/  @!UP0 UTMALDG.3D [UR32], [UR4], desc[UR16] ;  /* 0x00001020040085b4 */ /* 0x0003e20008011000 */
[----:B------:R-:W-:Y:S05]  /*5170*/  VOTEU.ALL UP0, P1 ;  /* 0x0000000000ff7886 */ /* 0x000fea0000800000 */
[----:B------:R1:W-:Y:S01]  /*5180*/  @!UP0 UTMALDG.3D [UR8], [UR4], desc[UR16] ;  /* 0x00001008040085b4 */ /* 0x0003e20008011000 */
[----:B------:R1:W-:Y:S01]  /*5190*/  @!P1 SYNCS.ARRIVE.TRANS64.RED.A0TR RZ, [UR21+0x58], R0 ;  /* 0x00005800ffff99a7 */ /* 0x0003e20008300415 */
[----:B------:R-:W-:Y:S01]  /*51a0*/  SYNCS.ARRIVE.TRANS64.RED.A1T0 RZ, [UR6], RZ ;  /* 0x000000ffffff79a7 */ /* 0x000fe20008100406 */
[----:B------:R-:W2:Y:S02]  /*51b0*/  SYNCS.PHASECHK.TRANS64.TRYWAIT P2, [UR21+0x80], R9 ;  /* 0x00008009ff0075a7 */ /* 0x000ea40008041115 */
[----:B-12---:R-:W-:Y:S05]  /*51c0*/  @!P2 BRA `(.L_x_95) ;  /* 0x0000005400c0a947 */ /* 0x006fea0003800000 */
.L_x_183:
        /* <DEDUP_REMOVED lines=9> */
[----:B------:R-:W-:Y:S01]  /*5260*/  VIADD R14, R14, 0x1 ;  /* 0x000000010e0e7836 */ /* 0x000fe20000000000 */
        /* <DEDUP_REMOVED lines=10> */
[----:B------:R-:W-:Y:S01]  /*5310*/  UMOV UR12, UR36 ;  /* 0x00000024000c7c82 */ /* 0x000fe20008000000 */
[----:B------:R-:W-:Y:S11]  /*5320*/  UPRMT UR6, UR46, 0x654, UR25 ;  /* 0x000006542e067896 */ /* 0x000ff60008000019 */
[----:B------:R1:W-:Y:S01]  /*5330*/  @!UP0 UTMALDG.3D [UR24], [UR4], desc[UR16] ;  /* 0x00001018040085b4 */ /* 0x0003e20008011000 */
[----:B------:R-:W-:Y:S05]  /*5340*/  VOTEU.ALL UP0, P1 ;  /* 0x0000000000ff7886 */ /* 0x000fea0000800000 */
[----:B------:R1:W-:Y:S01]  /*5350*/  @!UP0 UTMALDG.3D [UR8], [UR4], desc[UR16] ;  /* 0x00001008040085b4 */ /* 0x0003e20008011000 */
[----:B------:R1:W-:Y:S01]  /*5360*/  @!P1 SYNCS.ARRIVE.TRANS64.RED.A0TR RZ, [UR21+0x60], R0 ;  /* 0x00006000ffff99a7 */ /* 0x0003e20008300415 */
[----:B------:R-:W-:Y:S01]  /*5370*/  SYNCS.ARRIVE.TRANS64.RED.A1T0 RZ, [UR6], RZ ;  /* 0x000000ffffff79a7 */ /* 0x000fe20008100406 */
[----:B------:R-:W2:Y:S02]  /*5380*/  SYNCS.PHASECHK.TRANS64.TRYWAIT P0, [UR21+0x88], R9 ;  /* 0x00008809ff0075a7 */ /* 0x000ea40008001115 */
[----:B-12---:R-:W-:Y:S05]  /*5390*/  @!P0 BRA `(.L_x_96) ;  /* 0x0000005400648947 */ /* 0x006fea0003800000 */
.L_x_185:
[----:B------:R-:W-:Y:S01]  /*53a0*/  UIADD3 UR30, UPT, UPT, UR13, UR63, URZ ;  /* 0x0000003f0d1e7290 */ /* 0x000fe2000fffe0ff */
[----:B------:R-:W-:Y:S01]  /*53b0*/  @!P1 IADD3 R6, P0, PT, R16, 0x580, RZ ;  /* 0x0000058010069810 */ /* 0x000fe20007f1e0ff */
[----:B------:R-:W-:Y:S01]  /*53c0*/  UPLOP3.LUT UP2, UPT, UPT, UPT, UPT, 0x80, 0x8 ;  /* 0x000000000008789c */ /* 0x000fe20003f4f070 */
[----:B------:R-:W-:Y:S01]  /*53d0*/  R2UR UR24, R78 ;  /* 0x000000004e1872ca */ /* 0x000fe200000e0000 */
[----:B------:R-:W-:Y:S01]  /*53e0*/  VOTEU.ALL UP0, P1 ;  /* 0x0000000000ff7886 */ /* 0x000fe20000800000 */
[----:B------:R-:W-:Y:S01]  /*53f0*/  @!P1 R2UR UR5, R6 ;  /* 0x00000000060592ca */ /* 0x000fe200000e0000 */
[----:B-1----:R-:W-:Y:S01]  /*5400*/  @!P1 IMAD.X R0, RZ, RZ, R17, P0 ;  /* 0x000000ffff009224 */ /* 0x002fe200000e0611 */
[----:B------:R-:W-:Y:S01]  /*5410*/  UMOV UR6, 0x0 ;  /* 0x0000000000067882 */ /* 0x000fe20000000000 */
[----:B------:R-:W-:Y:S01]  /*5420*/  UMOV UR7, 0x10000000 ;  /* 0x1000000000077882 */ /* 0x000fe20000000000 */
[----:B------:R-:W-:Y:S01]  /*5430*/  @!UP0 UIADD3 UR18, UPT, UPT, UR42, 0x60, URZ ;  /* 0x000000602a128890 */ /* 0x000fe2000fffe0ff */
[----:B------:R-:W-:Y:S01]  /*5440*/  ISETP.NE.AND P0, PT, R14, 0x2, PT ;  /* 0x000000020e00780c */ /* 0x000fe20003f05270 */
[----:B------:R-:W-:Y:S01]  /*5450*/  @!UP0 UIADD3 UR16, UPT, UPT, UR21, 0x3200, URZ ;  /* 0x0000320015108890 */ /* 0x000fe2000fffe0ff */
[----:B------:R-:W-:Y:S01]  /*5460*/  @!P1 R2UR UR4, R0 ;  /* 0x00000000000492ca */ /* 0x000fe200000e0000 */
[----:B------:R-:W-:Y:S01]  /*5470*/  @!UP0 UIADD3 UR17, UPT, UPT, UR21, 0x68, URZ ;  /* 0x0000006815118890 */ /* 0x000fe2000fffe0ff */
[----:B------:R-:W-:Y:S01]  /*5480*/  SEL R0, RZ, 0x1, P0 ;  /* 0x00000001ff007807 */ /* 0x000fe20000000000 */
[----:B------:R-:W-:Y:S01]  /*5490*/  @!UP0 UIADD3 UR10, UPT, UPT, UR42, 0xe0, URZ ;  /* 0x000000e02a0a8890 */ /* 0x000fe2000fffe0ff */
[----:B------:R-:W-:Y:S01]  /*54a0*/  LOP3.LUT R15, R15, 0x1, RZ, 0x3c, !PT ;  /* 0x000000010f0f7812 */ /* 0x000fe200078e3cff */
[----:B------:R-:W-:Y:S01]  /*54b0*/  @!UP0 UIADD3 UR8, UPT, UPT, UR21, 0x3a00, URZ ;  /* 0x00003a0015088890 */ /* 0x000fe2000fffe0ff */
[----:B------:R-:W-:Y:S01]  /*54c0*/  IMAD.U32 R8, RZ, RZ, UR5 ;  /* 0x00000005ff087e24 */ /* 0x000fe2000f8e00ff */
[----:B------:R-:W-:Y:S01]  /*54d0*/  VOTEU.ALL UP0, P1 ;  /* 0x0000000000ff7886 */ /* 0x000fe20000800000 */
[----:B------:R-:W-:Y:S01]  /*54e0*/  UMOV UR19, UR43 ;  /* 0x0000002b00137c82 */ /* 0x000fe20008000000 */
[----:B------:R-:W-:Y:S01]  /*54f0*/  UMOV UR20, UR36 ;  /* 0x0000002400147c82 */ /* 0x000fe20008000000 */
[----:B------:R-:W-:Y:S01]  /*5500*/  UMOV UR11, UR43 ;  /* 0x0000002b000b7c82 */ /* 0x000fe20008000000 */
[----:B------:R-:W-:Y:S01]  /*5510*/  UMOV UR12, UR36 ;  /* 0x00000024000c7c82 */ /* 0x000fe20008000000 */
[----:B------:R-:W-:Y:S01]  /*5520*/  UMOV UR9, UR17 ;  /* 0x0000001100097c82 */ /* 0x000fe20008000000 */
[----:B------:R-:W-:Y:S01]  /*5530*/  IMAD.U32 R9, RZ, RZ, UR4 ;  /* 0x00000004ff097e24 */ /* 0x000fe2000f8e00ff */
[----:B------:R-:W-:Y:S01]  /*5540*/  @!P1 R2UR UR4, R8 ;  /* 0x00000000080492ca */ /* 0x000fe200000e0000 */
[----:B------:R-:W-:Y:S01]  /*5550*/  UMOV UR36, UR29 ;  /* 0x0000001d00247c82 */ /* 0x000fe20008000000 */
[----:B------:R-:W-:Y:S02]  /*5560*/  LOP3.LUT R13, R13, R0, RZ, 0x3c, !PT ;  /* 0x000000000d0d7212 */ /* 0x000fe400078e3cff */
[----:B------:R-:W-:Y:S02]  /*5570*/  @!P1 R2UR UR5, R9 ;  /* 0x00000000090592ca */ /* 0x000fe400000e0000 */
[----:B------:R-:W-:Y:S11]  /*5580*/  SEL R14, R14, RZ, P0 ;  /* 0x000000ff0e0e7207 */ /* 0x000ff60000000000 */
[----:B------:R1:W-:Y:S01]  /*5590*/  @!UP0 UTMALDG.3D [UR16], [UR4], desc[UR6] ;  /* 0x00000610040085b4 */ /* 0x0003e20008011000 */
[----:B------:R-:W-:Y:S05]  /*55a0*/  VOTEU.ALL UP0, P1 ;  /* 0x0000000000ff7886 */ /* 0x000fea0000800000 */
[----:B------:R2:W-:Y:S01]  /*55b0*/  @!UP0 UTMALDG.3D [UR8], [UR4], desc[UR6] ;  /* 0x00000608040085b4 */ /* 0x0005e20008011000 */
[----:B------:R2:W-:Y:S01]  /*55c0*/  @!P1 SYNCS.ARRIVE.TRANS64.RED.A0TR RZ, [UR21+0x68], R7 ;  /* 0x00006807ffff99a7 */ /* 0x0005e20008300415 */
[----:B------:R-:W-:Y:S01]  /*55d0*/  SYNCS.ARRIVE.TRANS64.RED.A1T0 RZ, [UR38], RZ ;  /* 0x000000ffffff79a7 */ /* 0x000fe20008100426 */
[----:B-1----:R-:W-:Y:S01]  /*55e0*/  UIADD3 UR20, UPT, UPT, UR14, UR24, URZ ;  /* 0x000000180e147290 */ /* 0x002fe2000fffe0ff */
[----:B------:R-:W-:Y:S11]  /*55f0*/  BRA.U UP1, `(.L_x_97) ;  /* 0xfffffff101047547 */ /* 0x000ff6000b83ffff */
[----:B------:R-:W-:-:S04]  /*5600*/  SHF.L.U32 R2, R15, 0x1f, RZ ;  /* 0x0000001f0f027819 */ /* 0x000fc800000006ff */
[----:B------:R-:W1:Y:S02]  /*5610*/  SYNCS.PHASECHK.TRANS64.TRYWAIT P0, [UR21+0x70], R2 ;  /* 0x00007002ff0075a7 */ /* 0x000e640008001115 */
[----:B-1----:R-:W-:Y:S05]  /*5620*/  @!P0 BRA `(.L_x_98) ;  /* 0x0000005000d88947 */ /* 0x002fea0003800000 */
.L_x_187:
[----:B------:R-:W3:Y:S02]  /*5630*/  SYNCS.PHASECHK.TRANS64.TRYWAIT P0, [UR21+0x78], R2 ;  /* 0x00007802ff0075a7 */ /* 0x000ee40008001115 */
[----:B---3--:R-:W-:Y:S05]  /*5640*/  @!P0 BRA `(.L_x_99) ;  /* 0x0000005000e88947 */ /* 0x008fea0003800000 */
.L_x_189:
[----:B------:R-:W3:Y:S02]  /*5650*/  SYNCS.PHASECHK.TRANS64.TRYWAIT P0, [UR21+0x80], R2 ;  /* 0x00008002ff0075a7 */ /* 0x000ee40008001115 */
[----:B---3--:R-:W-:Y:S05]  /*5660*/  @!P0 BRA `(.L_x_100) ;  /* 0x0000005000f88947 */ /* 0x008fea0003800000 */
.L_x_191:
[----:B-1----:R-:W-:-:S07]  /*5670*/  MOV R0, UR21 ;  /* 0x0000001500007c02 */ /* 0x002fce0008000f00 */
.L_x_101:
[----:B-1----:R-:W-:-:S04]  /*5680*/  SHF.L.U32 R2, R15, 0x1f, RZ ;  /* 0x0000001f0f027819 */ /* 0x002fc800000006ff */
[----:B------:R1:W3:Y:S03]  /*5690*/  SYNCS.PHASECHK.TRANS64.TRYWAIT P0, [R0+URZ+0x88], R2 ;  /* 0x00008802000075a7 */ /* 0x0002e600080011ff */
[----:B---3--:R-:W-:Y:S05]  /*56a0*/  @!P0 NANOSLEEP.SYNCS 0x989680 ;  /* 0x009896800000895d */ /* 0x008fea0003900000 */
[----:B------:R-:W3:Y:S02]  /*56b0*/  @!P0 SYNCS.PHASECHK.TRANS64 P0, [R0+URZ+0x88], R2 ;  /* 0x00008802000085a7 */ /* 0x000ee400080010ff */
[----:B--23--:R-:W-:Y:S05]  /*56c0*/  @P0 EXIT ;  /* 0x000000000000094d */ /* 0x00cfea0003800000 */
[----:B------:R-:W-:Y:S05]  /*56d0*/  BRA `(.L_x_101) ;  /* 0xfffffffc00e87947 */ /* 0x000fea000383ffff */
.L_x_86:
[----:B------:R-:W-:-:S06]  /*56e0*/  UISETP.GE.AND UP0, UPT, UR18, 0x4, UPT ;  /* 0x000000041200788c */ /* 0x000fcc000bf06270 */
[----:B------:R-:W-:-:S13]  /*56f0*/  PLOP3.LUT P0, PT, PT, PT, UP0, 0x80, 0x8 ;  /* 0x000000000008781c */ /* 0x000fda0003f0f008 */
[----:B------:R-:W-:Y:S05]  /*5700*/  @!P0 EXIT ;  /* 0x000000000000894d */ /* 0x000fea0003800000 */
[----:B------:R-:W-:Y:S01]  /*5710*/  BAR.SYNC.DEFER_BLOCKING 0x6, 0xa0 ;  /* 0x0182800000007b1d */ /* 0x000fe20000010000 */
[----:B------:R-:W-:Y:S01]  /*5720*/  IMAD.SHL.U32 R75, R87, 0x20, RZ ;  /* 0x00000020574b7824 */ /* 0x000fe200078e00ff */
[----:B------:R-:W-:Y:S01]  /*5730*/  CS2R R84, SRZ ;  /* 0x0000000000547805 */ /* 0x000fe2000001ff00 */
[----:B------:R-:W-:Y:S01]  /*5740*/  IMAD.SHL.U32 R5, R77, 0x200000, RZ ;  /* 0x002000004d057824 */ /* 0x000fe200078e00ff */
[----:B------:R-:W-:Y:S01]  /*5750*/  CS2R R82, SRZ ;  /* 0x0000000000527805 */ /* 0x000fe2000001ff00 */
[C---:B------:R-:W-:Y:S01]  /*5760*/  IMAD.U32 R37, R87.reuse, 0x10000, RZ ;  /* 0x0001000057257824 */ /* 0x040fe200078e00ff */
[----:B------:R-:W-:Y:S02]  /*5770*/  UMOV UR43, 0x400 ;  /* 0x00000400002b7882 */ /* 0x000fe40000000000 */
[----:B------:R-:W1:Y:S01]  /*5780*/  LDC.64 R72, c[0x0][0x8b0] ;  /* 0x00022c00ff487b82 */ /* 0x000e620000000a00 */
[----:B------:R-:W-:Y:S01]  /*5790*/  ULEA UR43, UR46, UR43, 0x18 ;  /* 0x0000002b2e2b7291 */ /* 0x000fe2000f8ec0ff */
[----:B------:R-:W-:Y:S01]  /*57a0*/  IMAD.SHL.U32 R4, R87, 0x4, RZ ;  /* 0x0000000457047824 */ /* 0x000fe200078e00ff */
[----:B------:R-:W-:Y:S01]  /*57b0*/  LOP3.LUT R7, R75, 0x80, RZ, 0xc0, !PT ;  /* 0x000000804b077812 */ /* 0x000fe200078ec0ff */
[----:B------:R-:W-:Y:S01]  /*57c0*/  IMAD.SHL.U32 R6, R77, 0x400, RZ ;  /* 0x000004004d067824 */ /* 0x000fe200078e00ff */
[----:B------:R-:W-:Y:S01]  /*57d0*/  LOP3.LUT R74, R75, 0xb60, RZ, 0xc0, !PT ;  /* 0x00000b604b4a7812 */ /* 0x000fe200078ec0ff */
[----:B------:R-:W-:Y:S01]  /*57e0*/  UIADD3 UR4, UPT, UPT, UR43, 0x4200, URZ ;  /* 0x000042002b047890 */ /* 0x000fe2000fffe0ff */
[----:B------:R-:W-:Y:S01]  /*57f0*/  LOP3.LUT R5, R5, 0x200000, RZ, 0xc0, !PT ;  /* 0x0020000005057812 */ /* 0x000fe200078ec0ff */
[----:B------:R-:W2:Y:S01]  /*5800*/  LDC.64 R70, c[0x0][0x8a8] ;  /* 0x00022a00ff467b82 */ /* 0x000ea20000000a00 */
[----:B------:R-:W-:Y:S01]  /*5810*/  LOP3.LUT R4, R7, 0x10, R4, 0xf8, !PT ;  /* 0x0000001007047812 */ /* 0x000fe200078ef804 */
[----:B------:R-:W-:Y:S01]  /*5820*/  IMAD.MOV.U32 R36, RZ, RZ, RZ ;  /* 0x000000ffff247224 */ /* 0x000fe200078e00ff */
[----:B------:R-:W-:Y:S01]  /*5830*/  LOP3.LUT R74, R74, 0x400, R6, 0xf8, !PT ;  /* 0x000004004a4a7812 */ /* 0x000fe200078ef806 */
[----:B------:R-:W-:Y:S01]  /*5840*/  IMAD.MOV.U32 R81, RZ, RZ, RZ ;  /* 0x000000ffff517224 */ /* 0x000fe200078e00ff */
[----:B------:R-:W-:Y:S01]  /*5850*/  LOP3.LUT R37, R5, 0x400000, R37, 0xf8, !PT ;  /* 0x0040000005257812 */ /* 0x000fe200078ef825 */
[----:B------:R-:W-:Y:S01]  /*5860*/  IMAD.U32 R86, RZ, RZ, UR4 ;  /* 0x00000004ff567e24 */ /* 0x000fe2000f8e00ff */
[----:B------:R-:W-:Y:S01]  /*5870*/  LOP3.LUT P0, RZ, R75, 0x80, RZ, 0xc0, !PT ;  /* 0x000000804bff7812 */ /* 0x000fe2000780c0ff */
[----:B------:R-:W3:Y:S01]  /*5880*/  LDCU UR58, c[0x0][0x370] ;  /* 0x00006e00ff3a77ac */ /* 0x000ee20008000800 */
[----:B------:R-:W4:Y:S01]  /*5890*/  LDS R0, [UR43+0x150] ;  /* 0x0001502bff007984 */ /* 0x000f220008000800 */
[----:B------:R-:W-:-:S02]  /*58a0*/  LOP3.LUT R74, R74, R4, RZ, 0xfc, !PT ;  /* 0x000000044a4a7212 */ /* 0x000fc400078efcff */
[----:B------:R-:W-:Y:S01]  /*58b0*/  P2R R4, PR, RZ, 0x1 ;  /* 0x00000001ff047803 */ /* 0x000fe20000000000 */
[----:B------:R-:W1:Y:S01]  /*58c0*/  LDCU UR42, c[0x0][0xb0c] ;  /* 0x00016180ff2a77ac */ /* 0x000e620008000800 */
[----:B------:R-:W-:Y:S01]  /*58d0*/  LOP3.LUT R87, R87, 0x60, RZ, 0xc0, !PT ;  /* 0x0000006057577812 */ /* 0x000fe200078ec0ff */
[----:B------:R-:W1:Y:S01]  /*58e0*/  LDCU UR39, c[0x0][0xb30] ;  /* 0x00016600ff2777ac */ /* 0x000e620008000800 */
[----:B------:R-:W1:Y:S01]  /*58f0*/  LDCU.64 UR56, c[0x0][0x888] ;  /* 0x00011100ff3877ac */ /* 0x000e620008000a00 */
[----:B------:R-:W1:Y:S01]  /*5900*/  LDCU.64 UR40, c[0x0][0xb28] ;  /* 0x00016500ff2877ac */ /* 0x000e620008000a00 */
[----:B------:R-:W1:Y:S01]  /*5910*/  LDCU.64 UR60, c[0x0][0x890] ;  /* 0x00011200ff3c77ac */ /* 0x000e620008000a00 */
[----:B------:R-:W1:Y:S01]  /*5920*/  LDCU.128 UR52, c[0x0][0xb10] ;  /* 0x00016200ff3477ac */ /* 0x000e620008000c00 */
[----:B------:R-:W1:Y:S01]  /*5930*/  LDCU UR47, c[0x0][0x374] ;  /* 0x00006e80ff2f77ac */ /* 0x000e620008000800 */
[----:B------:R-:W-:Y:S01]  /*5940*/  UIADD3 UR62, UPT, UPT, UR43, 0x200, URZ ;  /* 0x000002002b3e7890 */ /* 0x000fe2000fffe0ff */
[----:B-1234-:R-:W-:-:S11]  /*5950*/  IMAD.IADD R37, R0, 0x1, R37 ;  /* 0x0000000100257824 */ /* 0x01efd600078e0225 */
.L_x_143:
[C---:B------:R-:W-:Y:S02]  /*5960*/  LEA R3, R81.reuse, UR43, 0x3 ;  /* 0x0000002b51037c11 */ /* 0x040fe4000f8e18ff */
[----:B------:R-:W-:Y:S02]  /*5970*/  SHF.L.U32 R0, R84, 0x1f, RZ ;  /* 0x0000001f54007819 */ /* 0x000fe400000006ff */
[----:B------:R-:W-:Y:S02]  /*5980*/  LEA R4, R81, UR43, 0x4 ;  /* 0x0000002b51047c11 */ /* 0x000fe4000f8e20ff */
[----:B-1----:R-:W1:Y:S02]  /*5990*/  SYNCS.PHASECHK.TRANS64.TRYWAIT P0, [R3+URZ+0xa0], R0 ;  /* 0x0000a000030075a7 */ /* 0x002e6400080011ff */
[----:B-1----:R-:W-:Y:S05]  /*59a0*/  @!P0 BRA `(.L_x_102) ;  /* 0x0000005000408947 */ /* 0x002fea0003800000 */
.L_x_192:
        /* <DEDUP_REMOVED lines=8> */
[----:B--2---:R-:W-:Y:S11]  /*5a30*/  LOP3.LUT P0, RZ, R6, 0x1, RZ, 0xc0, !PT ;  /* 0x0000000106ff7812 */ /* 0x004ff6000780c0ff */
[----:B------:R-:W-:Y:S02]  /*5a40*/  @!UPT UIADD3 URZ, UPT, UPT, URZ, URZ, URZ ;  /* 0x000000fffffff290 */ /* 0x000fe4000fffe0ff */
[----:B---3--:R-:W-:Y:S01]  /*5a50*/  VOTEU.ANY UP1, P0 ;  /* 0x0000000000ff7886 */ /* 0x008fe20000020100 */
[----:B------:R-:W-:Y:S01]  /*5a60*/  PLOP3.LUT P0, PT, PT, PT, UP1, 0x80, 0x8 ;  /* 0x000000000008781c */ /* 0x000fe20003f0f018 */
[----:B------:R-:W-:Y:S11]  /*5a70*/  UP2UR UR44, UPR, URZ, 0x2 ;  /* 0x00000002ff2c7883 */ /* 0x000ff60008000000 */
[----:B------:R-:W-:Y:S01]  /*5a80*/  @!UPT UIADD3 URZ, UPT, UPT, URZ, URZ, URZ ;  /* 0x000000fffffff290 */ /* 0x000fe2000fffe0ff */
[----:B-1----:R-:W-:Y:S02]  /*5a90*/  @P0 SHF.R.U32.HI R0, RZ, 0x10, R5 ;  /* 0x00000010ff000819 */ /* 0x002fe40000011605 */
        /* <DEDUP_REMOVED lines=12> */
[----:B------:R-:W2:Y:S01]  /*5b60*/  LDCU UR12, c[0x0][0xb20] ;  /* 0x00016400ff0c77ac */ /* 0x000ea20008000800 */
[----:B------:R-:W-:Y:S02]  /*5b70*/  UIMAD.WIDE.U32 UR4, UR47, UR55, URZ ;  /* 0x000000372f0472a5 */ /* 0x000fe4000f8e00ff */
[----:B------:R-:W-:Y:S02]  /*5b80*/  UIMAD.WIDE.U32 UR6, UR58, UR52, URZ ;  /* 0x000000343a0672a5 */ /* 0x000fe4000f8e00ff */
[----:B------:R-:W-:Y:S02]  /*5b90*/  UISETP.NE.AND UP0, UPT, UR54, 0x1, UPT ;  /* 0x000000013600788c */ /* 0x000fe4000bf05270 */
[----:B------:R-:W-:Y:S02]  /*5ba0*/  UIMAD.WIDE.U32 UR8, UR37, UR55, URZ ;  /* 0x00000037250872a5 */ /* 0x000fe4000f8e00ff */
[----:B------:R-:W-:Y:S02]  /*5bb0*/  UIMAD.WIDE.U32 UR10, UR38, UR52, URZ ;  /* 0x00000034260a72a5 */ /* 0x000fe4000f8e00ff */
[----:B------:R-:W-:Y:S02]  /*5bc0*/  UISETP.NE.AND UP1, UPT, UR42, 0x1, UPT ;  /* 0x000000012a00788c */ /* 0x000fe4000bf25270 */
[----:B------:R-:W-:Y:S01]  /*5bd0*/  UISETP.NE.AND UP2, UPT, UR45, 0x1, UPT ;  /* 0x000000012d00788c */ /* 0x000fe2000bf45270 */
[----:B------:R-:W-:Y:S02]  /*5be0*/  UMOV UR4, UR5 ;  /* 0x0000000500047c82 */ /* 0x000fe40008000000 */
[----:B--2---:R-:W-:Y:S03]  /*5bf0*/  USHF.R.U32.HI UR5, URZ, UR12, UR4 ;  /* 0x0000000cff057299 */ /* 0x004fe60008011604 */
[----:B------:R-:W-:Y:S02]  /*5c00*/  UMOV UR4, UR7 ;  /* 0x0000000700047c82 */ /* 0x000fe40008000000 */
[----:B------:R-:W-:Y:S02]  /*5c10*/  USHF.R.U32.HI UR7, URZ, UR53, UR4 ;  /* 0x00000035ff077299 */ /* 0x000fe40008011604 */
[----:B------:R-:W-:Y:S02]  /*5c20*/  USEL UR4, UR47, UR5, !UP0 ;  /* 0x000000052f047287 */ /* 0x000fe4000c000000 */
[----:B------:R-:W-:Y:S01]  /*5c30*/  USEL UR7, UR58, UR7, !UP1 ;  /* 0x000000073a077287 */ /* 0x000fe2000c800000 */
[----:B------:R-:W-:Y:S01]  /*5c40*/  UMOV UR5, UR9 ;  /* 0x0000000900057c82 */ /* 0x000fe20008000000 */
[----:B------:R-:W-:Y:S02]  /*5c50*/  UIMAD.WIDE.U32 UR8, UR4, UR40, URZ ;  /* 0x00000028040872a5 */ /* 0x000fe4000f8e00ff */
[----:B------:R-:W-:Y:S03]  /*5c60*/  USHF.R.U32.HI UR6, URZ, UR12, UR5 ;  /* 0x0000000cff067299 */ /* 0x000fe60008011605 */
[----:B------:R-:W-:Y:S01]  /*5c70*/  UMOV UR5, UR11 ;  /* 0x0000000b00057c82 */ /* 0x000fe20008000000 */
[----:B------:R-:W-:Y:S02]  /*5c80*/  UIMAD.WIDE.U32 UR10, UR7, UR40, URZ ;  /* 0x00000028070a72a5 */ /* 0x000fe4000f8e00ff */
[----:B------:R-:W-:Y:S02]  /*5c90*/  USHF.R.U32.HI UR12, URZ, UR53, UR5 ;  /* 0x00000035ff0c7299 */ /* 0x000fe40008011605 */
[----:B------:R-:W-:Y:S01]  /*5ca0*/  USEL UR6, UR37, UR6, !UP0 ;  /* 0x0000000625067287 */ /* 0x000fe2000c000000 */
[----:B------:R-:W-:Y:S02]  /*5cb0*/  UMOV UR5, UR9 ;  /* 0x0000000900057c82 */ /* 0x000fe40008000000 */
[----:B------:R-:W-:Y:S01]  /*5cc0*/  UMOV UR10, UR11 ;  /* 0x0000000b000a7c82 */ /* 0x000fe20008000000 */
[----:B------:R-:W-:Y:S02]  /*5cd0*/  @UP2 USHF.R.U32.HI UR4, URZ, UR41, UR5 ;  /* 0x00000029ff042299 */ /* 0x000fe40008011605 */
[----:B------:R-:W-:Y:S02]  /*5ce0*/  @UP2 USHF.R.U32.HI UR7, URZ, UR41, UR10 ;  /* 0x00000029ff072299 */ /* 0x000fe4000801160a */
[----:B------:R-:W-:Y:S02]  /*5cf0*/  UIMAD UR4, UR45, UR4, URZ ;  /* 0x000000042d0472a4 */ /* 0x000fe4000f8e02ff */
        /* <DEDUP_REMOVED lines=8> */
[----:B------:R-:W-:Y:S02]  /*5d80*/  USEL UR11, UR6, UR4, !UP2 ;  /* 0x00000004060b7287 */ /* 0x000fe4000d000000 */
[----:B------:R-:W-:Y:S02]  /*5d90*/  UIADD3 UR8, UPT, UPT, -UR5, URZ, URZ ;  /* 0x000000ff05087290 */ /* 0x000fe4000fffe1ff */
[----:B------:R-:W-:Y:S01]  /*5da0*/  UIADD3 UR10, UPT, UPT, -UR11, URZ, URZ ;  /* 0x000000ff0b0a7290 */ /* 0x000fe2000fffe1ff */
[----:B------:R-:W-:Y:S01]  /*5db0*/  @!UP0 UMOV UR4, UR9 ;  /* 0x0000000900048c82 */ /* 0x000fe20008000000 */
[----:B------:R-:W-:Y:S02]  /*5dc0*/  UIADD3 UR9, UPT, UPT, -UR6, URZ, URZ ;  /* 0x000000ff06097290 */ /* 0x000fe4000fffe1ff */
[----:B------:R-:W-:Y:S02]  /*5dd0*/  @!UP0 USHF.R.U32.HI UR4, URZ, UR41, UR4 ;  /* 0x00000029ff048299 */ /* 0x000fe40008011604 */
[----:B------:R-:W-:Y:S02]  /*5de0*/  UIMAD UR10, UR45, UR10, UR6 ;  /* 0x0000000a2d0a72a4 */ /* 0x000fe4000f8e0206 */
[----:B------:R-:W-:Y:S04]  /*5df0*/  @!UP0 USEL UR4, UR5, UR4, !UP2 ;  /* 0x0000000405048287 */ /* 0x000fe8000d000000 */
[----:B------:R-:W-:Y:S02]  /*5e00*/  @!UP0 UIMAD UR10, UR7, UR10, UR4 ;  /* 0x0000000a070a82a4 */ /* 0x000fe4000f8e0204 */
[----:B------:R-:W-:Y:S02]  /*5e10*/  @!UP0 UIADD3 UR11, UPT, UPT, UR11, -UR4, URZ ;  /* 0x800000040b0b8290 */ /* 0x000fe4000fffe0ff */
[----:B------:R-:W-:Y:S02]  /*5e20*/  UIMAD UR7, UR42, UR8, UR38 ;  /* 0x000000082a0772a4 */ /* 0x000fe4000f8e0226 */
[----:B------:R-:W-:Y:S02]  /*5e30*/  @!UP0 UIMAD UR6, UR11, UR45, UR5 ;  /* 0x0000002d0b0682a4 */ /* 0x000fe4000f8e0205 */
[----:B------:R-:W-:Y:S01]  /*5e40*/  UIMAD UR4, UR54, UR9, UR37 ;  /* 0x00000009360472a4 */ /* 0x000fe2000f8e0225 */
[----:B------:R-:W-:Y:S02]  /*5e50*/  @!UP0 UMOV UR5, UR10 ;  /* 0x0000000a00058c82 */ /* 0x000fe40008000000 */
[----:B------:R-:W-:Y:S02]  /*5e60*/  UIMAD UR38, UR5, UR42, UR7 ;  /* 0x0000002a052672a4 */ /* 0x000fe4000f8e0207 */
[----:B------:R-:W-:Y:S11]  /*5e70*/  UIMAD UR37, UR6, UR54, UR4 ;  /* 0x00000036062572a4 */ /* 0x000ff6000f8e0204 */
[----:B------:R-:W-:Y:S01]  /*5e80*/  @!UPT UIADD3 URZ, UPT, UPT, URZ, URZ, URZ ;  /* 0x000000fffffff290 */ /* 0x000fe2000fffe0ff */
.L_x_103:
[----:B------:R-:W-:Y:S01]  /*5e90*/  UISETP.NE.AND UP0, UPT, UR39, 0x1, UPT ;  /* 0x000000012700788c */ /* 0x000fe2000bf05270 */
[----:B------:R-:W-:Y:S01]  /*5ea0*/  IADD3 R81, PT, PT, R81, 0x1, RZ ;  /* 0x0000000151517810 */ /* 0x000fe20007ffe0ff */
[----:B------:R-:W-:Y:S02]  /*5eb0*/  USHF.L.U32 UR50, UR20, 0x6, URZ ;  /* 0x0000000614327899 */ /* 0x000fe400080006ff */
[----:B------:R-:W-:Y:S07]  /*5ec0*/  USHF.L.U32 UR49, UR30, 0x8, URZ ;  /* 0x000000081e317899 */ /* 0x000fee00080006ff */
[----:B------:R-:W2:Y:S01]  /*5ed0*/  @!UP0 LDCU.128 UR12, c[0x0][0xb10] ;  /* 0x00016200ff0c87ac */ /* 0x000ea20008000c00 */
[----:B------:R-:W3:Y:S01]  /*5ee0*/  @!UP0 LDCU UR5, c[0x0][0xb0c] ;  /* 0x00016180ff0587ac */ /* 0x000ee20008000800 */
[----:B------:R-:W4:Y:S01]  /*5ef0*/  @!UP0 LDCU UR10, c[0x0][0xb20] ;  /* 0x00016400ff0a87ac */ /* 0x000f220008000800 */
[----:B--2---:R-:W-:Y:S02]  /*5f00*/  UIMAD.WIDE.U32 UR8, UR38, UR12, URZ ;  /* 0x0000000c260872a5 */ /* 0x004fe4000f8e00ff */
[----:B------:R-:W-:Y:S02]  /*5f10*/  UIMAD.WIDE.U32 UR6, UR37, UR15, URZ ;  /* 0x0000000f250672a5 */ /* 0x000fe4000f8e00ff */
[----:B------:R-:W-:Y:S03]  /*5f20*/  @!UP0 UISETP.NE.AND UP1, UPT, UR14, 0x1, UPT ;  /* 0x000000010e00888c */ /* 0x000fe6000bf25270 */
[----:B------:R-:W-:Y:S01]  /*5f30*/  @!UP0 UMOV UR4, UR9 ;  /* 0x0000000900048c82 */ /* 0x000fe20008000000 */
[----:B---3--:R-:W-:Y:S02]  /*5f40*/  @!UP0 UISETP.NE.AND UP2, UPT, UR5, 0x1, UPT ;  /* 0x000000010500888c */ /* 0x008fe4000bf45270 */
[----:B------:R-:W-:Y:S01]  /*5f50*/  @!UP0 USHF.R.U32.HI UR4, URZ, UR13, UR4 ;  /* 0x0000000dff048299 */ /* 0x000fe20008011604 */
[----:B------:R-:W-:Y:S02]  /*5f60*/  @!UP0 UMOV UR6, UR7 ;  /* 0x0000000700068c82 */ /* 0x000fe40008000000 */
[----:B----4-:R-:W-:Y:S02]  /*5f70*/  @!UP0 USHF.R.U32.HI UR6, URZ, UR10, UR6 ;  /* 0x0000000aff068299 */ /* 0x010fe40008011606 */
[----:B------:R-:W-:Y:S02]  /*5f80*/  @!UP0 USEL UR7, UR38, UR4, !UP2 ;  /* 0x0000000426078287 */ /* 0x000fe4000d000000 */
[----:B------:R-:W-:Y:S04]  /*5f90*/  @!UP0 USEL UR6, UR37, UR6, !UP1 ;  /* 0x0000000625068287 */ /* 0x000fe8000c800000 */
[----:B------:R-:W-:Y:S02]  /*5fa0*/  @!UP0 UIADD3 UR4, UPT, UPT, -UR7, UR6, URZ ;  /* 0x0000000607048290 */ /* 0x000fe4000fffe1ff */
[----:B------:R-:W-:Y:S02]  /*5fb0*/  @!UP0 UIADD3 UR6, UPT, UPT, UR7, -UR6, URZ ;  /* 0x8000000607068290 */ /* 0x000fe4000fffe0ff */
[----:B------:R-:W-:Y:S02]  /*5fc0*/  @!UP0 UIMAD UR38, UR4, UR5, UR38 ;  /* 0x00000005042682a4 */ /* 0x000fe4000f8e0226 */
[----:B------:R-:W-:Y:S02]  /*5fd0*/  @!UP0 UIMAD UR37, UR6, UR14, UR37 ;  /* 0x0000000e062582a4 */ /* 0x000fe4000f8e0225 */
[----:B------:R-:W-:Y:S09]  /*5fe0*/  ULOP3.LUT UP0, URZ, UR62, 0x90, URZ, 0xc0, !UPT ;  /* 0x000000903eff7892 */ /* 0x000ff2000f80c0ff */
[----:B------:R-:W-:Y:S05]  /*5ff0*/  BRA.U !UP0, `(.L_x_104) ;  /* 0x0000000108407547 */ /* 0x000fea000b800000 */
[----:B------:R-:W2:Y:S01]  /*6000*/  LDCU.64 UR8, c[0x4][0x88] ;  /* 0x01001100ff0877ac */ /* 0x000ea20008000a00 */
[----:B------:R-:W-:Y:S01]  /*6010*/  MOV R3, 0x0 ;  /* 0x0000000000037802 */ /* 0x000fe20000000f00 */
[----:B------:R-:W-:Y:S02]  /*6020*/  HFMA2 R12, -RZ, RZ, 0, 5.9604644775390625e-08 ;  /* 0x00000001ff0c7431 */ /* 0x000fe400000001ff */
[----:B------:R-:W-:Y:S02]  /*6030*/  IMAD.MOV.U32 R8, RZ, RZ, 0x70 ;  /* 0x00000070ff087424 */ /* 0x000fe400078e00ff */
[----:B------:R-:W-:Y:S01]  /*6040*/  IMAD.MOV.U32 R13, RZ, RZ, RZ ;  /* 0x000000ffff0d7224 */ /* 0x000fe200078e00ff */
[----:B------:R-:W3:Y:S01]  /*6050*/  LDCU.64 UR6, c[0x4][0x90] ;  /* 0x01001200ff0677ac */ /* 0x000ee20008000a00 */
[----:B------:R-:W4:Y:S01]  /*6060*/  LDC.64 R2, c[0x4][R3] ;  /* 0x0100000003027b82 */ /* 0x000f220000000a00 */
[----:B------:R-:W1:Y:S01]  /*6070*/  LDCU.64 UR4, c[0x4][0x8] ;  /* 0x01000100ff0477ac */ /* 0x000e620008000a00 */
[----:B--2---:R-:W-:Y:S01]  /*6080*/  MOV R5, UR9 ;  /* 0x0000000900057c02 */ /* 0x004fe20008000f00 */
[----:B------:R-:W-:Y:S01]  /*6090*/  IMAD.U32 R4, RZ, RZ, UR8 ;  /* 0x00000008ff047e24 */ /* 0x000fe2000f8e00ff */
[----:B---3--:R-:W-:Y:S01]  /*60a0*/  MOV R7, UR7 ;  /* 0x0000000700077c02 */ /* 0x008fe20008000f00 */
[----:B------:R-:W-:Y:S01]  /*60b0*/  IMAD.U32 R6, RZ, RZ, UR6 ;  /* 0x00000006ff067e24 */ /* 0x000fe2000f8e00ff */
[----:B-1----:R-:W-:Y:S01]  /*60c0*/  MOV R11, UR5 ;  /* 0x00000005000b7c02 */ /* 0x002fe20008000f00 */
[----:B------:R-:W-:Y:S02]  /*60d0*/  IMAD.U32 R10, RZ, RZ, UR4 ;  /* 0x00000004ff0a7e24 */ /* 0x000fe4000f8e00ff */
[----:B------:R-:W-:Y:S07]  /*60e0*/  LEPC R20, `(.L_x_104) ;  /* 0x000000001014794e */ /* 0x000fee0000000000 */
[----:B----45:R-:W-:Y:S05]  /*60f0*/  CALL.ABS.NOINC R2 ;  /* 0x0000000002007343 */ /* 0x030fea0003c00000 */
.L_x_104:
[----:B------:R-:W-:Y:S01]  /*6100*/  LOP3.LUT P0, RZ, R86, 0x90, RZ, 0xc0, !PT ;  /* 0x0000009056ff7812 */ /* 0x000fe2000780c0ff */
[----:B------:R-:W-:Y:S11]  /*6110*/  BSSY.RECONVERGENT B6, `(.L_x_105) ;  /* 0x0000013000067945 */ /* 0x000ff60003800200 */
[----:B------:R-:W-:Y:S01]  /*6120*/  @!UPT UIADD3 URZ, UPT, UPT, URZ, URZ, URZ ;  /* 0x000000fffffff290 */ /* 0x000fe2000fffe0ff */
[----:B------:R-:W-:Y:S05]  /*6130*/  @!P0 BRA `(.L_x_106) ;  /* 0x0000000000408947 */ /* 0x000fea0003800000 */
        /* <DEDUP_REMOVED lines=16> */
.L_x_106:
[----:B------:R-:W-:Y:S05]  /*6240*/  BSYNC.RECONVERGENT B6 ;  /* 0x0000000000067941 */ /* 0x000fea0003800200 */
.L_x_105:
[----:B------:R-:W-:Y:S01]  /*6250*/  R2UR UR4, R79 ;  /* 0x000000004f0472ca */ /* 0x000fe200000e0000 */
[----:B------:R-:W-:Y:S01]  /*6260*/  UISETP.NE.U32.AND UP0, UPT, UR60, URZ, UPT ;  /* 0x000000ff3c00728c */ /* 0x000fe2000bf05070 */
[----:B------:R-:W-:Y:S02]  /*6270*/  ISETP.NE.U32.AND P4, PT, R72, RZ, PT ;  /* 0x000000ff4800720c */ /* 0x000fe40003f85070 */
[----:B------:R-:W-:Y:S01]  /*6280*/  ISETP.NE.U32.AND P2, PT, RZ, UR56, PT ;  /* 0x00000038ff007c0c */ /* 0x000fe2000bf45070 */
[----:B------:R-:W-:Y:S01]  /*6290*/  UISETP.NE.AND.EX UP1, UPT, UR61, URZ, UPT, UP0 ;  /* 0x000000ff3d00728c */ /* 0x000fe2000bf25300 */
[----:B------:R-:W-:Y:S01]  /*62a0*/  ISETP.NE.AND.EX P4, PT, R73, RZ, PT, P4 ;  /* 0x000000ff4900720c */ /* 0x000fe20003f85340 */
[----:B------:R-:W-:Y:S01]  /*62b0*/  UPLOP3.LUT UP0, UPT, UPT, UPT, UPT, 0x40, 0x4 ;  /* 0x000000000004789c */ /* 0x000fe20003f0e870 */
[----:B------:R-:W-:Y:S05]  /*62c0*/  ISETP.NE.AND.EX P2, PT, RZ, UR57, PT, P2 ;  /* 0x00000039ff007c0c */ /* 0x000fea000bf45320 */
[----:B------:R-:W-:Y:S06]  /*62d0*/  UISETP.NE.AND UP2, UPT, UR4, URZ, UPT ;  /* 0x000000ff0400728c */ /* 0x000fec000bf45270 */
[----:B------:R-:W-:Y:S05]  /*62e0*/  PLOP3.LUT P1, PT, PT, PT, UP2, 0x80, 0x8 ;  /* 0x000000000008781c */ /* 0x000fea0003f2f028 */
[----:B------:R-:W-:Y:S06]  /*62f0*/  @UP2 UPLOP3.LUT UP0, UPT, UPT, UPT, UP1, 0x80, 0x8 ;  /* 0x000000000008289c */ /* 0x000fec0003f0f010 */
[----:B------:R-:W-:Y:S01]  /*6300*/  PLOP3.LUT P0, PT, PT, PT, UP0, 0x80, 0x8 ;  /* 0x000000000008781c */ /* 0x000fe20003f0f008 */
[----:B------:R-:W-:Y:S01]  /*6310*/  @!UPT UIADD3 URZ, UPT, UPT, URZ, URZ, URZ ;  /* 0x000000fffffff290 */ /* 0x000fe2000fffe0ff */
[----:B------:R-:W-:Y:S11]  /*6320*/  BRA.U !UP1, `(.L_x_107) ;  /* 0x00000001093c7547 */ /* 0x000ff6000b800000 */
[----:B------:R-:W-:Y:S01]  /*6330*/  UISETP.NE.U32.AND UP0, UPT, UR56, URZ, UPT ;  /* 0x000000ff3800728c */ /* 0x000fe2000bf05070 */
[----:B-1----:R-:W-:Y:S01]  /*6340*/  HFMA2 R0, -RZ, RZ, 0, 5.9604644775390625e-08 ;  /* 0x00000001ff007431 */ /* 0x002fe200000001ff */
[----:B------:R-:W1:Y:S01]  /*6350*/  LDCU.64 UR8, c[0x0][0x358] ;  /* 0x00006b00ff0877ac */ /* 0x000e620008000a00 */
[----:B------:R-:W-:Y:S01]  /*6360*/  IMAD.MOV.U32 R76, RZ, RZ, 0x1 ;  /* 0x00000001ff4c7424 */ /* 0x000fe200078e00ff */
[----:B------:R-:W-:Y:S06]  /*6370*/  UISETP.NE.AND.EX UP0, UPT, UR57, URZ, UPT, UP0 ;  /* 0x000000ff3900728c */ /* 0x000fec000bf05300 */
[----:B------:R-:W-:Y:S05]  /*6380*/  PLOP3.LUT P3, PT, PT, PT, UP0, 0x80, 0x8 ;  /* 0x000000000008781c */ /* 0x000fea0003f6f008 */
[----:B------:R-:W2:Y:S01]  /*6390*/  @UP0 LDCU.64 UR4, c[0x0][0x888] ;  /* 0x00011100ff0407ac */ /* 0x000ea20008000a00 */
[----:B------:R-:W-:Y:S07]  /*63a0*/  @UP0 UIMAD UR6, UR36, UR60, URZ ;  /* 0x0000003c240602a4 */ /* 0x000fee000f8e02ff */
[----:B------:R-:W-:Y:S01]  /*63b0*/  @!P3 PRMT R76, R0, 0x7610, R76 ;  /* 0x00007610004cb816 */ /* 0x000fe2000000004c */
[----:B--2---:R-:W-:Y:S06]  /*63c0*/  @UP0 UIMAD.WIDE UR4, UR6, 0x4, UR4 ;  /* 0x00000004060408a5 */ /* 0x004fec000f8e0204 */
[----:B-----5:R-:W-:Y:S01]  /*63d0*/  IMAD.U32 R40, RZ, RZ, UR4 ;  /* 0x00000004ff287e24 */ /* 0x020fe2000f8e00ff */
[----:B------:R-:W-:Y:S04]  /*63e0*/  MOV R41, UR5 ;  /* 0x0000000500297c02 */ /* 0x000fe80008000f00 */
[----:B------:R-:W2:Y:S01]  /*63f0*/  @!UP0 LDCU UR4, c[0x0][0x880] ;  /* 0x00011000ff0487ac */ /* 0x000ea20008000800 */
[----:B-1----:R3:W5:Y:S02]  /*6400*/  @P3 LDG.E R40, desc[UR8][R40.64] ;  /* 0x0000000828283981 */ /* 0x002764000c1e1900 */
[----:B--23--:R-:W-:Y:S02]  /*6410*/  @!P3 IMAD.U32 R40, RZ, RZ, UR4 ;  /* 0x00000004ff28be24 */ /* 0x00cfe4000f8e00ff */
.L_x_107:
[----:B------:R-:W-:Y:S05]  /*6420*/  @!P4 BRA `(.L_x_108) ;  /* 0x000000000024c947 */ /* 0x000fea0003800000 */
[----:B------:R-:W-:Y:S01]  /*6430*/  ISETP.NE.U32.AND P3, PT, R70, RZ, PT ;  /* 0x000000ff4600720c */ /* 0x000fe20003f65070 */
[----:B------:R-:W2:Y:S03]  /*6440*/  LDCU.64 UR4, c[0x0][0x358] ;  /* 0x00006b00ff0477ac */ /* 0x000ea60008000a00 */
[----:B------:R-:W-:Y:S11]  /*6450*/  ISETP.NE.AND.EX P3, PT, R71, RZ, PT, P3 ;  /* 0x000000ff4700720c */ /* 0x000ff60003f65330 */
[----:B------:R-:W-:Y:S02]  /*6460*/  @!UPT UIADD3 URZ, UPT, UPT, URZ, URZ, URZ ;  /* 0x000000fffffff290 */ /* 0x000fe4000fffe0ff */
[----:B------:R-:W3:Y:S01]  /*6470*/  @P3 LDC.64 R2, c[0x0][0x8a8] ;  /* 0x00022a00ff023b82 */ /* 0x000ee20000000a00 */
[----:B-1----:R-:W-:Y:S04]  /*6480*/  @P3 IMAD R0, R72, UR36, RZ ;  /* 0x0000002448003c24 */ /* 0x002fe8000f8e02ff */
[----:B---3--:R-:W-:Y:S05]  /*6490*/  @P3 IMAD.WIDE R2, R0, 0x4, R2 ;  /* 0x0000000400023825 */ /* 0x008fea00078e0202 */
[----:B--2--5:R2:W5:Y:S02]  /*64a0*/  @P3 LDG.E R38, desc[UR4][R2.64] ;  /* 0x0000000402263981 */ /* 0x024564000c1e1900 */
[----:B--2---:R-:W3:Y:S02]  /*64b0*/  @!P3 LDC R38, c[0x0][0x8a0] ;  /* 0x00022800ff26bb82 */ /* 0x004ee40000000800 */
.L_x_108:
[----:B-----5:R-:W-:Y:S01]  /*64c0*/  ISETP.NE.AND P4, PT, R40, RZ, PT ;  /* 0x000000ff2800720c */ /* 0x020fe20003f85270 */
[----:B------:R-:W-:Y:S01]  /*64d0*/  BSSY B1, `(.L_x_109) ;  /* 0x0000040000017945 */ /* 0x000fe20003800000 */
[----:B------:R-:W-:Y:S01]  /*64e0*/  SEL R2, RZ, 0xffffffff, P2 ;  /* 0xffffffffff027807 */ /* 0x000fe20001000000 */
[----:B------:R-:W-:Y:S01]  /*64f0*/  IMAD.MOV.U32 R52, RZ, RZ, 0x1 ;  /* 0x00000001ff347424 */ /* 0x000fe200078e00ff */
[----:B------:R-:W-:Y:S01]  /*6500*/  LOP3.LUT P3, RZ, R76, 0xff, RZ, 0xc0, !PT ;  /* 0x000000ff4cff7812 */ /* 0x000fe2000786c0ff */
[----:B------:R-:W-:Y:S01]  /*6510*/  IMAD R39, R36, 0x80, R37 ;  /* 0x0000008024277824 */ /* 0x000fe200078e0225 */
[----:B-1----:R-:W-:Y:S02]  /*6520*/  @P1 SEL R0, RZ, 0xffffffff, P4 ;  /* 0xffffffffff001807 */ /* 0x002fe40002000000 */
[----:B------:R-:W-:Y:S02]  /*6530*/  CS2R R50, SRZ ;  /* 0x0000000000327805 */ /* 0x000fe4000001ff00 */
[----:B------:R-:W-:Y:S02]  /*6540*/  LEA R3, R83, UR43, 0x3 ;  /* 0x0000002b53037c11 */ /* 0x000fe4000f8e18ff */
[----:B------:R-:W-:Y:S02]  /*6550*/  CS2R R48, SRZ ;  /* 0x0000000000307805 */ /* 0x000fe4000001ff00 */
[----:B------:R-:W-:Y:S02]  /*6560*/  @P0 SEL R0, R2, R0, !P3 ;  /* 0x0000000002000207 */ /* 0x000fe40005800000 */
[----:B------:R-:W-:Y:S02]  /*6570*/  CS2R R46, SRZ ;  /* 0x00000000002e7805 */ /* 0x000fe4000001ff00 */
[----:B------:R-:W-:Y:S02]  /*6580*/  LEA R80, R36, UR43, 0x3 ;  /* 0x0000002b24507c11 */ /* 0x000fe4000f8e18ff */
[----:B------:R-:W-:Y:S02]  /*6590*/  CS2R R44, SRZ ;  /* 0x00000000002c7805 */ /* 0x000fe4000001ff00 */
[----:B------:R-:W-:Y:S02]  /*65a0*/  @P1 LOP3.LUT R0, R0, 0x1, RZ, 0xc0, !PT ;  /* 0x0000000100001812 */ /* 0x000fe400078ec0ff */
[----:B------:R-:W-:Y:S02]  /*65b0*/  SHF.L.U32 R4, R85, 0x1f, RZ ;  /* 0x0000001f55047819 */ /* 0x000fe400000006ff */
[----:B------:R-:W-:Y:S02]  /*65c0*/  ISETP.NE.U32.OR P6, PT, R0, 0x1, !P1 ;  /* 0x000000010000780c */ /* 0x000fe40004fc5470 */
[----:B------:R-:W-:Y:S02]  /*65d0*/  PLOP3.LUT P2, PT, PT, PT, UP1, 0x80, 0x8 ;  /* 0x000000000008781c */ /* 0x000fe40003f4f018 */
[----:B------:R-:W-:Y:S09]  /*65e0*/  P2R R60, PR, RZ, 0x40 ;  /* 0x00000040ff3c7803 */ /* 0x000ff20000000000 */
[----:B------:R-:W-:Y:S04]  /*65f0*/  @P6 SHF.L.U32 R0, R82, 0x1f, RZ ;  /* 0x0000001f52006819 */ /* 0x000fe800000006ff */
[----:B------:R1:W2:Y:S01]  /*6600*/  @P6 SYNCS.PHASECHK.TRANS64.TRYWAIT P1, [R3+URZ+0x50], R0 ;  /* 0x00005000030065a7 */ /* 0x0002a200080211ff */
[----:B------:R4:W3:Y:S01]  /*6610*/  SYNCS.PHASECHK.TRANS64.TRYWAIT P0, [R80+URZ+0xc0], R4 ;  /* 0x0000c004500075a7 */ /* 0x0008e200080011ff */
[----:B-1----:R-:W-:Y:S04]  /*6620*/  SEL R0, RZ, 0xffffffff, P4 ;  /* 0xffffffffff007807 */ /* 0x002fe80002000000 */
[----:B------:R-:W-:Y:S04]  /*6630*/  @P2 SEL R0, R2, R0, !P3 ;  /* 0x0000000002002207 */ /* 0x000fe80005800000 */
[----:B------:R-:W-:Y:S04]  /*6640*/  LOP3.LUT R0, R0, 0x1, RZ, 0xc0, !PT ;  /* 0x0000000100007812 */ /* 0x000fe800078ec0ff */
[----:B------:R-:W-:Y:S04]  /*6650*/  ISETP.NE.U32.AND P5, PT, R0, 0x1, PT ;  /* 0x000000010000780c */ /* 0x000fe80003fa5070 */
[----:B------:R-:W-:Y:S02]  /*6660*/  P2R R53, PR, RZ, 0x20 ;  /* 0x00000020ff357803 */ /* 0x000fe40000000000 */
[----:B--2---:R-:W-:Y:S01]  /*6670*/  @P6 SEL R52, RZ, 0x1, !P1 ;  /* 0x00000001ff346807 */ /* 0x004fe20004800000 */
[----:B---34-:R-:W-:Y:S06]  /*6680*/  @!P6 BRA `(.L_x_110) ;  /* 0x000000000090e947 */ /* 0x018fec0003800000 */
[----:B------:R-:W-:Y:S01]  /*6690*/  @P5 IMAD R5, R83, 0x1000, R74 ;  /* 0x0000100053055824 */ /* 0x000fe200078e024a */
[----:B------:R-:W-:Y:S01]  /*66a0*/  LOP3.LUT P6, RZ, R75, 0x80, RZ, 0xc0, !PT ;  /* 0x000000804bff7812 */ /* 0x000fe200078cc0ff */
[----:B------:R-:W-:Y:S01]  /*66b0*/  BSSY B0, `(.L_x_111) ;  /* 0x000000f000007945 */ /* 0x000fe20003800000 */
[----:B------:R-:W-:Y:S01]  /*66c0*/  ISETP.NE.AND P2, PT, R52, RZ, PT ;  /* 0x000000ff3400720c */ /* 0x000fe20003f45270 */
[----:B------:R-:W-:Y:S01]  /*66d0*/  @P5 VIADD R0, R5, UR43 ;  /* 0x0000002b05005c36 */ /* 0x000fe20008000000 */
[----:B------:R-:W-:Y:S02]  /*66e0*/  PLOP3.LUT P1, PT, PT, PT, PT, 0x8, 0x80 ;  /* 0x000000000080781c */ /* 0x000fe40003f2e170 */
[----:B------:R-:W-:Y:S02]  /*66f0*/  CS2R R46, SRZ ;  /* 0x00000000002e7805 */ /* 0x000fe4000001ff00 */
[----:B------:R-:W-:Y:S01]  /*6700*/  @P5 PLOP3.LUT P1, PT, P6, PT, PT, 0x80, 0x8 ;  /* 0x000000000008581c */ /* 0x000fe2000372f070 */
[C---:B------:R-:W-:Y:S01]  /*6710*/  @P5 VIADD R2, R0.reuse, 0x10 ;  /* 0x0000001000025836 */ /* 0x040fe20000000000 */
[----:B------:R-:W-:Y:S02]  /*6720*/  CS2R R44, SRZ ;  /* 0x00000000002c7805 */ /* 0x000fe4000001ff00 */
[----:B------:R-:W-:Y:S02]  /*6730*/  CS2R R50, SRZ ;  /* 0x0000000000327805 */ /* 0x000fe4000001ff00 */
[----:B------:R-:W-:Y:S07]  /*6740*/  CS2R R48, SRZ ;  /* 0x0000000000307805 */ /* 0x000fee000001ff00 */
[----:B------:R-:W-:Y:S01]  /*6750*/  @P1 VIADD R2, R0, 0xfffffff0 ;  /* 0xfffffff000021836 */ /* 0x000fe20000000000 */
[----:B------:R-:W-:Y:S06]  /*6760*/  @P2 BRA `(.L_x_112) ;  /* 0x00000000000c2947 */ /* 0x000fec0003800000 */
[----:B------:R-:W-:Y:S04]  /*6770*/  SHF.L.U32 R0, R82, 0x1f, RZ ;  /* 0x0000001f52007819 */ /* 0x000fe800000006ff */
[----:B------:R-:W1:Y:S02]  /*6780*/  SYNCS.PHASECHK.TRANS64.TRYWAIT P1, [R3+URZ+0x50], R0 ;  /* 0x00005000030075a7 */ /* 0x000e6400080211ff */
[----:B-1----:R-:W-:Y:S05]  /*6790*/  @!P1 BRA `(.L_x_113) ;  /* 0x0000004000d89947 */ /* 0x002fea0003800000 */
.L_x_112:
[----:B------:R-:W-:Y:S05]  /*67a0*/  BSYNC B0 ;  /* 0x0000000000007941 */ /* 0x000fea0003800000 */
.L_x_111:
[----:B------:R-:W-:Y:S01]  /*67b0*/  ISETP.NE.AND P1, PT, R53, RZ, PT ;  /* 0x000000ff3500720c */ /* 0x000fe20003f25270 */
[----:B-1----:R-:W-:Y:S02]  /*67c0*/  VIADD R3, R3, 0x70 ;  /* 0x0000007003037836 */ /* 0x002fe40000000000 */
[----:B------:R-:W-:Y:S02]  /*67d0*/  IMAD.U32 R0, RZ, RZ, UR46 ;  /* 0x0000002eff007e24 */ /* 0x000fe4000f8e00ff */
[----:B------:R-:W-:Y:S03]  /*67e0*/  VIADD R83, R83, 0x1 ;  /* 0x0000000153537836 */ /* 0x000fe60000000000 */
[----:B------:R-:W-:Y:S05]  /*67f0*/  PRMT R0, R0, 0x654, R3 ;  /* 0x0000065400007816 */ /* 0x000fea0000000003 */
[----:B------:R1:W2:Y:S04]  /*6800*/  @P1 LDS.128 R44, [R5+UR43+0x200] ;  /* 0x0002002b052c1984 */ /* 0x0002a80008000c00 */
[----:B------:R1:W3:Y:S01]  /*6810*/  @P1 LDS.128 R48, [R2+0x200] ;  /* 0x0002000002301984 */ /* 0x0002e20000000c00 */
[C---:B------:R-:W-:Y:S01]  /*6820*/  ISETP.NE.AND P1, PT, R83.reuse, 0x4, PT ;  /* 0x000000045300780c */ /* 0x040fe20003f25270 */
[----:B------:R-:W-:Y:S01]  /*6830*/  @!PT LDS RZ, [RZ] ;  /* 0x00000000fffff984 */ /* 0x000fe20000000800 */
[----:B------:R-:W-:Y:S01]  /*6840*/  @!PT LDS RZ, [RZ] ;  /* 0x00000000fffff984 */ /* 0x000fe20000000800 */
[----:B------:R-:W-:Y:S01]  /*6850*/  @!PT LDS RZ, [RZ] ;  /* 0x00000000fffff984 */ /* 0x000fe20000000800 */
[----:B------:R-:W-:Y:S01]  /*6860*/  @!PT LDS RZ, [RZ] ;  /* 0x00000000fffff984 */ /* 0x000fe20000000800 */
[----:B------:R4:W-:Y:S06]  /*6870*/  MEMBAR.ALL.CTA ;  /* 0x0000000000007992 */ /* 0x0009ec0000008000 */
[----:B----4-:R-:W4:Y:S01]  /*6880*/  FENCE.VIEW.ASYNC.S ;  /* 0x00000000000073c6 */ /* 0x010f220000000000 */
[----:B------:R-:W-:Y:S01]  /*6890*/  SEL R83, R83, RZ, P1 ;  /* 0x000000ff53537207 */ /* 0x000fe20000800000 */
[----:B----4-:R4:W-:Y:S02]  /*68a0*/  SYNCS.ARRIVE.TRANS64.RED.A1T0 RZ, [R0+URZ], RZ ;  /* 0x000000ff00ff79a7 */ /* 0x0109e400081004ff */
[----:B----4-:R-:W-:Y:S04]  /*68b0*/  SEL R0, RZ, 0x1, P1 ;  /* 0x00000001ff007807 */ /* 0x010fe80000800000 */
[----:B-12---:R-:W-:Y:S02]  /*68c0*/  LOP3.LUT R82, R82, R0, RZ, 0x3c, !PT ;  /* 0x0000000052527212 */ /* 0x006fe400078e3cff */
.L_x_110:
[----:B------:R-:W-:Y:S05]  /*68d0*/  BSYNC B1 ;  /* 0x0000000000017941 */ /* 0x000fea0003800000 */
.L_x_109:
[----:B------:R-:W-:Y:S04]  /*68e0*/  SHF.R.U32.HI R0, RZ, 0x15, R39 ;  /* 0x00000015ff007819 */ /* 0x000fe80000011627 */
[----:B------:R-:W-:Y:S01]  /*68f0*/  LOP3.LUT P1, RZ, R0, 0x3, R77, 0x48, !PT ;  /* 0x0000000300ff7812 */ /* 0x000fe2000782484d */
[----:B------:R-:W-:Y:S01]  /*6900*/  @!UPT UIADD3 URZ, UPT, UPT, URZ, URZ, URZ ;  /* 0x000000fffffff290 */ /* 0x000fe2000fffe0ff */
[----:B------:R-:W-:Y:S11]  /*6910*/  @P0 BRA `(.L_x_114) ;  /* 0x0000000000080947 */ /* 0x000ff60003800000 */
[----:B------:R-:W1:Y:S02]  /*6920*/  SYNCS.PHASECHK.TRANS64.TRYWAIT P0, [R80+URZ+0xc0], R4 ;  /* 0x0000c004500075a7 */ /* 0x000e6400080011ff */
[----:B-1----:R-:W-:Y:S05]  /*6930*/  @!P0 BRA `(.L_x_115) ;  /* 0x0000004000848947 */ /* 0x002fea0003800000 */
.L_x_114:
[----:B------:R-:W-:Y:S05]  /*6940*/  @!P1 BRA `(.L_x_116) ;  /* 0x0000000000409947 */ /* 0x000fea0003800000 */
[----:B------:R-:W2:Y:S01]  /*6950*/  LDCU.64 UR8, c[0x4][0x78] ;  /* 0x01000f00ff0877ac */ /* 0x000ea20008000a00 */
[----:B------:R-:W-:Y:S01]  /*6960*/  MOV R3, 0x0 ;  /* 0x0000000000037802 */ /* 0x000fe20000000f00 */
[----:B------:R-:W-:Y:S02]  /*6970*/  HFMA2 R12, -RZ, RZ, 0, 5.9604644775390625e-08 ;  /* 0x00000001ff0c7431 */ /* 0x000fe400000001ff */
[----:B------:R-:W-:Y:S02]  /*6980*/  IMAD.MOV.U32 R8, RZ, RZ, 0x192 ;  /* 0x00000192ff087424 */ /* 0x000fe400078e00ff */
[----:B------:R-:W-:Y:S01]  /*6990*/  IMAD.MOV.U32 R13, RZ, RZ, RZ ;  /* 0x000000ffff0d7224 */ /* 0x000fe200078e00ff */
[----:B------:R-:W4:Y:S01]  /*69a0*/  LDCU.64 UR6, c[0x4][0x80] ;  /* 0x01001000ff0677ac */ /* 0x000f220008000a00 */
[----:B------:R-:W3:Y:S01]  /*69b0*/  LDC.64 R2, c[0x4][R3] ;  /* 0x0100000003027b82 */ /* 0x000ee20000000a00 */
[----:B------:R-:W5:Y:S01]  /*69c0*/  LDCU.64 UR4, c[0x4][0x18] ;  /* 0x01000300ff0477ac */ /* 0x000f620008000a00 */
[----:B--2---:R-:W-:Y:S01]  /*69d0*/  MOV R5, UR9 ;  /* 0x0000000900057c02 */ /* 0x004fe20008000f00 */
[----:B-1----:R-:W-:Y:S01]  /*69e0*/  IMAD.U32 R4, RZ, RZ, UR8 ;  /* 0x00000008ff047e24 */ /* 0x002fe2000f8e00ff */
[----:B----4-:R-:W-:Y:S01]  /*69f0*/  MOV R7, UR7 ;  /* 0x0000000700077c02 */ /* 0x010fe20008000f00 */
[----:B------:R-:W-:Y:S01]  /*6a00*/  IMAD.U32 R6, RZ, RZ, UR6 ;  /* 0x00000006ff067e24 */ /* 0x000fe2000f8e00ff */
[----:B-----5:R-:W-:Y:S01]  /*6a10*/  MOV R11, UR5 ;  /* 0x00000005000b7c02 */ /* 0x020fe20008000f00 */
[----:B------:R-:W-:Y:S02]  /*6a20*/  IMAD.U32 R10, RZ, RZ, UR4 ;  /* 0x00000004ff0a7e24 */ /* 0x000fe4000f8e00ff */
[----:B------:R-:W-:Y:S07]  /*6a30*/  LEPC R20, `(.L_x_116) ;  /* 0x000000001014794e */ /* 0x000fee0000000000 */
[----:B---3--:R-:W-:Y:S05]  /*6a40*/  CALL.ABS.NOINC R2 ;  /* 0x0000000002007343 */ /* 0x008fea0003c00000 */
.L_x_116:
[----:B------:R-:W-:Y:S01]  /*6a50*/  IMAD.U32 R42, R45, 0x10000, RZ ;  /* 0x000100002d2a7824 */ /* 0x000fe200078e00ff */
[C---:B------:R-:W-:Y:S01]  /*6a60*/  SHF.L.U32 R2, R44.reuse, 0x10, RZ ;  /* 0x000000102c027819 */ /* 0x040fe200000006ff */
[----:B------:R-:W-:Y:S05]  /*6a70*/  WARPSYNC.ALL ;  /* 0x0000000000007948 */ /* 0x000fea0003800000 */
[----:B------:R-:W-:Y:S01]  /*6a80*/  R2UR UR4, R39 ;  /* 0x00000000270472ca */ /* 0x000fe200000e0000 */
[----:B------:R-:W-:Y:S01]  /*6a90*/  HFMA2 R54, -RZ, RZ, 0, 9.5367431640625e-07 ;  /* 0x00000010ff367431 */ /* 0x000fe200000001ff */
[C---:B------:R-:W-:Y:S01]  /*6aa0*/  PRMT R3, R44.reuse, 0x8880, RZ ;  /* 0x000088802c037816 */ /* 0x040fe200000000ff */
[----:B------:R-:W-:Y:S01]  /*6ab0*/  BSSY.RECONVERGENT B0, `(.L_x_117) ;  /* 0x00000a2000007945 */ /* 0x000fe20003800200 */
[----:B------:R-:W-:Y:S02]  /*6ac0*/  SHF.L.U32 R41, R44, 0x8, RZ ;  /* 0x000000082c297819 */ /* 0x000fe400000006ff */
[----:B------:R-:W-:Y:S02]  /*6ad0*/  IADD3 R55, PT, PT, R74, UR43, RZ ;  /* 0x0000002b4a377c10 */ /* 0x000fe4000fffe0ff */
[----:B------:R-:W-:Y:S02]  /*6ae0*/  LOP3.LUT P5, RZ, R75, 0x80, RZ, 0xc0, !PT ;  /* 0x000000804bff7812 */ /* 0x000fe400078ac0ff */
[----:B------:R-:W-:Y:S02]  /*6af0*/  ISETP.NE.AND P0, PT, R87, RZ, PT ;  /* 0x000000ff5700720c */ /* 0x000fe40003f05270 */
[----:B------:R-:W-:Y:S01]  /*6b00*/  SEL R54, R54, 0xfffffff0, !P5 ;  /* 0xfffffff036367807 */ /* 0x000fe20006800000 */
[----:B-1----:R-:W1:Y:S01]  /*6b10*/  LDTM.x32 R4, tmem[UR4] ;  /* 0x00000004000479ee */ /* 0x002e6200082c0000 */
[----:B------:R-:W-:Y:S02]  /*6b20*/  ISETP.NE.AND P6, PT, R60, RZ, PT ;  /* 0x000000ff3c00720c */ /* 0x000fe40003fc5270 */
[----:B------:R-:W-:Y:S01]  /*6b30*/  IADD3 R88, PT, PT, R55, R54, RZ ;  /* 0x0000003637587210 */ /* 0x000fe20007ffe0ff */
[C---:B-1----:R-:W-:Y:S01]  /*6b40*/  IMAD R0, R38.reuse, R4, RZ ;  /* 0x0000000426007224 */ /* 0x042fe200078e02ff */
[----:B------:R-:W-:Y:S01]  /*6b50*/  SHF.R.S32.HI R4, RZ, 0x18, R2 ;  /* 0x00000018ff047819 */ /* 0x000fe20000011402 */
[C---:B------:R-:W-:Y:S01]  /*6b60*/  IMAD R2, R38.reuse, R5, RZ ;  /* 0x0000000526027224 */ /* 0x040fe200078e02ff */
[----:B------:R-:W-:Y:S01]  /*6b70*/  SHF.R.S32.HI R5, RZ, 0x18, R41 ;  /* 0x00000018ff057819 */ /* 0x000fe20000011429 */
[----:B------:R-:W-:Y:S01]  /*6b80*/  IMAD R0, R3, R40, R0 ;  /* 0x0000002803007224 */ /* 0x000fe200078e0200 */
[----:B------:R-:W-:Y:S01]  /*6b90*/  PRMT R41, R45, 0x8880, RZ ;  /* 0x000088802d297816 */ /* 0x000fe200000000ff */
[----:B------:R-:W-:Y:S02]  /*6ba0*/  IMAD R3, R38, R6, RZ ;  /* 0x0000000626037224 */ /* 0x000fe400078e02ff */
[-C--:B------:R-:W-:Y:S01]  /*6bb0*/  IMAD R2, R4, R40.reuse, R2 ;  /* 0x0000002804027224 */ /* 0x080fe200078e0202 */
[----:B------:R-:W-:Y:S01]  /*6bc0*/  SHF.R.S32.HI R4, RZ, 0x18, R44 ;  /* 0x00000018ff047819 */ /* 0x000fe2000001142c */
[C---:B------:R-:W-:Y:S02]  /*6bd0*/  IMAD R7, R38.reuse, R7, RZ ;  /* 0x0000000726077224 */ /* 0x040fe400078e02ff */
[-C--:B------:R-:W-:Y:S02]  /*6be0*/  IMAD R3, R5, R40.reuse, R3 ;  /* 0x0000002805037224 */ /* 0x080fe400078e0203 */
[----:B------:R-:W-:Y:S02]  /*6bf0*/  IMAD R5, R38, R9, RZ ;  /* 0x0000000926057224 */ /* 0x000fe400078e02ff */
[----:B------:R-:W-:Y:S02]  /*6c00*/  IMAD R7, R4, R40, R7 ;  /* 0x0000002804077224 */ /* 0x000fe400078e0207 */
[C---:B------:R-:W-:Y:S02]  /*6c10*/  IMAD R9, R38.reuse, R13, RZ ;  /* 0x0000000d26097224 */ /* 0x040fe400078e02ff */
[C---:B------:R-:W-:Y:S01]  /*6c20*/  IMAD R4, R38.reuse, R8, RZ ;  /* 0x0000000826047224 */ /* 0x040fe200078e02ff */
[----:B------:R-:W-:Y:S01]  /*6c30*/  I2IP.S8.S32.SAT R56, R7, R3, RZ ;  /* 0x0000000307387239 */ /* 0x000fe200000014ff */
[C---:B------:R-:W-:Y:S01]  /*6c40*/  IMAD R13, R38.reuse, R17, RZ ;  /* 0x00000011260d7224 */ /* 0x040fe200078e02ff */
[----:B------:R-:W-:Y:S01]  /*6c50*/  SHF.R.S32.HI R7, RZ, 0x18, R45 ;  /* 0x00000018ff077819 */ /* 0x000fe2000001142d */
[----:B------:R-:W-:Y:S01]  /*6c60*/  IMAD R8, R38, R12, RZ ;  /* 0x0000000c26087224 */ /* 0x000fe200078e02ff */
[----:B------:R-:W-:Y:S01]  /*6c70*/  I2IP.S8.S32.SAT R56, R2, R0, R56 ;  /* 0x0000000002387239 */ /* 0x000fe20000001438 */
[C---:B------:R-:W-:Y:S01]  /*6c80*/  IMAD R17, R38.reuse, R21, RZ ;  /* 0x0000001526117224 */ /* 0x040fe200078e02ff */
[----:B------:R-:W-:Y:S01]  /*6c90*/  SHF.R.S32.HI R2, RZ, 0x18, R46 ;  /* 0x00000018ff027819 */ /* 0x000fe2000001142e */
[----:B------:R-:W-:Y:S01]  /*6ca0*/  IMAD R12, R38, R16, RZ ;  /* 0x00000010260c7224 */ /* 0x000fe200078e02ff */
[----:B------:R-:W-:Y:S01]  /*6cb0*/  SHF.L.U32 R0, R46, 0x8, RZ ;  /* 0x000000082e007819 */ /* 0x000fe200000006ff */
[C---:B------:R-:W-:Y:S02]  /*6cc0*/  IMAD R21, R38.reuse, R25, RZ ;  /* 0x0000001926157224 */ /* 0x040fe400078e02ff */
[C---:B------:R-:W-:Y:S01]  /*6cd0*/  IMAD R16, R38.reuse, R20, RZ ;  /* 0x0000001426107224 */ /* 0x040fe200078e02ff */
[----:B------:R-:W-:Y:S01]  /*6ce0*/  SHF.R.S32.HI R0, RZ, 0x18, R0 ;  /* 0x00000018ff007819 */ /* 0x000fe20000011400 */
[C---:B------:R-:W-:Y:S02]  /*6cf0*/  IMAD R25, R38.reuse, R29, RZ ;  /* 0x0000001d26197224 */ /* 0x040fe400078e02ff */
[C---:B------:R-:W-:Y:S02]  /*6d00*/  IMAD R20, R38.reuse, R24, RZ ;  /* 0x0000001826147224 */ /* 0x040fe400078e02ff */
[C---:B------:R-:W-:Y:S01]  /*6d10*/  IMAD R29, R38.reuse, R33, RZ ;  /* 0x00000021261d7224 */ /* 0x040fe200078e02ff */
[----:B------:R-:W-:Y:S01]  /*6d20*/  SHF.L.U32 R33, R45, 0x8, RZ ;  /* 0x000000082d217819 */ /* 0x000fe200000006ff */
[C---:B------:R-:W-:Y:S02]  /*6d30*/  IMAD R24, R38.reuse, R28, RZ ;  /* 0x0000001c26187224 */ /* 0x040fe400078e02ff */
[C---:B------:R-:W-:Y:S01]  /*6d40*/  IMAD R28, R38.reuse, R32, RZ ;  /* 0x00000020261c7224 */ /* 0x040fe200078e02ff */
[----:B------:R-:W-:Y:S01]  /*6d50*/  SHF.R.S32.HI R32, RZ, 0x18, R42 ;  /* 0x00000018ff207819 */ /* 0x000fe2000001142a */
[----:B------:R-:W-:Y:S01]  /*6d60*/  IMAD R4, R41, R40, R4 ;  /* 0x0000002829047224 */ /* 0x000fe200078e0204 */
[----:B------:R-:W-:Y:S01]  /*6d70*/  SHF.R.S32.HI R3, RZ, 0x18, R33 ;  /* 0x00000018ff037819 */ /* 0x000fe20000011421 */
[----:B------:R-:W-:Y:S01]  /*6d80*/  IMAD R6, R38, R10, RZ ;  /* 0x0000000a26067224 */ /* 0x000fe200078e02ff */
[----:B------:R-:W-:Y:S01]  /*6d90*/  PRMT R33, R46, 0x8880, RZ ;  /* 0x000088802e217816 */ /* 0x000fe200000000ff */
[-C--:B------:R-:W-:Y:S01]  /*6da0*/  IMAD R5, R32, R40.reuse, R5 ;  /* 0x0000002820057224 */ /* 0x080fe200078e0205 */
[----:B------:R-:W-:Y:S01]  /*6db0*/  SHF.L.U32 R32, R46, 0x10, RZ ;  /* 0x000000102e207819 */ /* 0x000fe200000006ff */
[C---:B------:R-:W-:Y:S02]  /*6dc0*/  IMAD R11, R38.reuse, R11, RZ ;  /* 0x0000000b260b7224 */ /* 0x040fe400078e02ff */
[-C--:B------:R-:W-:Y:S02]  /*6dd0*/  IMAD R6, R3, R40.reuse, R6 ;  /* 0x0000002803067224 */ /* 0x080fe400078e0206 */
[----:B------:R-:W-:Y:S01]  /*6de0*/  IMAD R11, R7, R40, R11 ;  /* 0x00000028070b7224 */ /* 0x000fe200078e020b */
[----:B------:R-:W-:Y:S01]  /*6df0*/  SHF.R.S32.HI R7, RZ, 0x18, R32 ;  /* 0x00000018ff077819 */ /* 0x000fe20000011420 */
[----:B------:R-:W-:Y:S02]  /*6e00*/  IMAD.MOV.U32 R3, RZ, RZ, R33 ;  /* 0x000000ffff037224 */ /* 0x000fe400078e0021 */
[----:B------:R-:W-:Y:S01]  /*6e10*/  IMAD R10, R38, R14, RZ ;  /* 0x0000000e260a7224 */ /* 0x000fe200078e02ff */
[----:B------:R-:W-:Y:S01]  /*6e20*/  I2IP.S8.S32.SAT R11, R11, R6, RZ ;  /* 0x000000060b0b7239 */ /* 0x000fe200000014ff */
[-C--:B------:R-:W-:Y:S01]  /*6e30*/  IMAD R8, R3, R40.reuse, R8 ;  /* 0x0000002803087224 */ /* 0x080fe200078e0208 */
[----:B------:R-:W-:Y:S01]  /*6e40*/  SHF.L.U32 R3, R47, 0x10, RZ ;  /* 0x000000102f037819 */ /* 0x000fe200000006ff */
[-C--:B------:R-:W-:Y:S01]  /*6e50*/  IMAD R9, R7, R40.reuse, R9 ;  /* 0x0000002807097224 */ /* 0x080fe200078e0209 */
[C---:B------:R-:W-:Y:S01]  /*6e60*/  PRMT R7, R47.reuse, 0x8880, RZ ;  /* 0x000088802f077816 */ /* 0x040fe200000000ff */
[----:B------:R-:W-:Y:S01]  /*6e70*/  IMAD R10, R0, R40, R10 ;  /* 0x00000028000a7224 */ /* 0x000fe200078e020a */
[----:B------:R-:W-:Y:S01]  /*6e80*/  SHF.R.S32.HI R3, RZ, 0x18, R3 ;  /* 0x00000018ff037819 */ /* 0x000fe20000011403 */
[----:B------:R-:W-:Y:S01]  /*6e90*/  IMAD R15, R38, R15, RZ ;  /* 0x0000000f260f7224 */ /* 0x000fe200078e02ff */
[----:B------:R-:W-:Y:S01]  /*6ea0*/  MOV R0, R7 ;  /* 0x0000000700007202 */ /* 0x000fe20000000f00 */
[----:B------:R-:W-:Y:S01]  /*6eb0*/  IMAD.SHL.U32 R6, R47, 0x100, RZ ;  /* 0x000001002f067824 */ /* 0x000fe200078e00ff */
[----:B------:R-:W-:Y:S01]  /*6ec0*/  I2IP.S8.S32.SAT R57, R5, R4, R11 ;  /* 0x0000000405397239 */ /* 0x000fe2000000140b */
[-C--:B------:R-:W-:Y:S01]  /*6ed0*/  IMAD R15, R2, R40.reuse, R15 ;  /* 0x00000028020f7224 */ /* 0x080fe200078e020f */
[----:B------:R-:W-:Y:S01]  /*6ee0*/  SHF.R.S32.HI R2, RZ, 0x18, R47 ;  /* 0x00000018ff027819 */ /* 0x000fe2000001142f */
[----:B------:R-:W-:Y:S01]  /*6ef0*/  IMAD R12, R0, R40, R12 ;  /* 0x00000028000c7224 */ /* 0x000fe200078e020c */
[----:B------:R-:W-:Y:S01]  /*6f00*/  SHF.R.S32.HI R6, RZ, 0x18, R6 ;  /* 0x00000018ff067819 */ /* 0x000fe20000011406 */
[----:B------:R-:W-:Y:S01]  /*6f10*/  IMAD R14, R38, R18, RZ ;  /* 0x00000012260e7224 */ /* 0x000fe200078e02ff */
[----:B---3--:R-:W-:Y:S01]  /*6f20*/  PRMT R0, R48, 0x8880, RZ ;  /* 0x0000888030007816 */ /* 0x008fe200000000ff */
[-C--:B------:R-:W-:Y:S01]  /*6f30*/  IMAD R13, R3, R40.reuse, R13 ;  /* 0x00000028030d7224 */ /* 0x080fe200078e020d */
[C---:B------:R-:W-:Y:S01]  /*6f40*/  SHF.L.U32 R4, R49.reuse, 0x10, RZ ;  /* 0x0000001031047819 */ /* 0x040fe200000006ff */
[----:B------:R-:W-:Y:S01]  /*6f50*/  IMAD R19, R38, R19, RZ ;  /* 0x0000001326137224 */ /* 0x000fe200078e02ff */
[C---:B------:R-:W-:Y:S01]  /*6f60*/  PRMT R3, R49.reuse, 0x8880, RZ ;  /* 0x0000888031037816 */ /* 0x040fe200000000ff */
[-C--:B------:R-:W-:Y:S01]  /*6f70*/  IMAD R14, R6, R40.reuse, R14 ;  /* 0x00000028060e7224 */ /* 0x080fe200078e020e */
[----:B------:R-:W-:Y:S01]  /*6f80*/  SHF.L.U32 R5, R49, 0x8, RZ ;  /* 0x0000000831057819 */ /* 0x000fe200000006ff */
[-C--:B------:R-:W-:Y:S01]  /*6f90*/  IMAD R19, R2, R40.reuse, R19 ;  /* 0x0000002802137224 */ /* 0x080fe200078e0213 */
[----:B------:R-:W-:Y:S01]  /*6fa0*/  SHF.L.U32 R2, R48, 0x10, RZ ;  /* 0x0000001030027819 */ /* 0x000fe200000006ff */
[----:B------:R-:W-:Y:S01]  /*6fb0*/  IMAD R16, R0, R40, R16 ;  /* 0x0000002800107224 */ /* 0x000fe200078e0210 */
[----:B------:R-:W-:Y:S01]  /*6fc0*/  SHF.R.S32.HI R4, RZ, 0x18, R4 ;  /* 0x00000018ff047819 */ /* 0x000fe20000011404 */
[----:B------:R-:W-:Y:S01]  /*6fd0*/  IMAD.SHL.U32 R0, R48, 0x100, RZ ;  /* 0x0000010030007824 */ /* 0x000fe200078e00ff */
[----:B------:R-:W-:Y:S01]  /*6fe0*/  SHF.R.S32.HI R2, RZ, 0x18, R2 ;  /* 0x00000018ff027819 */ /* 0x000fe20000011402 */
[C---:B------:R-:W-:Y:S01]  /*6ff0*/  IMAD R18, R38.reuse, R22, RZ ;  /* 0x0000001626127224 */ /* 0x040fe200078e02ff */
[----:B------:R-:W-:Y:S01]  /*7000*/  I2IP.S8.S32.SAT R10, R15, R10, RZ ;  /* 0x0000000a0f0a7239 */ /* 0x000fe200000014ff */
[----:B------:R-:W-:Y:S01]  /*7010*/  IMAD R23, R38, R23, RZ ;  /* 0x0000001726177224 */ /* 0x000fe200078e02ff */
[----:B------:R-:W-:Y:S01]  /*7020*/  SHF.R.S32.HI R0, RZ, 0x18, R0 ;  /* 0x00000018ff007819 */ /* 0x000fe20000011400 */
[----:B------:R-:W-:Y:S01]  /*7030*/  IMAD R17, R2, R40, R17 ;  /* 0x0000002802117224 */ /* 0x000fe200078e0211 */
[----:B------:R-:W-:Y:S01]  /*7040*/  SHF.R.S32.HI R2, RZ, 0x18, R48 ;  /* 0x00000018ff027819 */ /* 0x000fe20000011430 */
[----:B------:R-:W-:Y:S01]  /*7050*/  IMAD R22, R38, R26, RZ ;  /* 0x0000001a26167224 */ /* 0x000fe200078e02ff */
[----:B------:R-:W-:Y:S01]  /*7060*/  I2IP.S8.S32.SAT R14, R19, R14, RZ ;  /* 0x0000000e130e7239 */ /* 0x000fe200000014ff */
[-C--:B------:R-:W-:Y:S01]  /*7070*/  IMAD R18, R0, R40.reuse, R18 ;  /* 0x0000002800127224 */ /* 0x080fe200078e0212 */
[----:B------:R-:W-:Y:S01]  /*7080*/  SHF.R.S32.HI R0, RZ, 0x18, R5 ;  /* 0x00000018ff007819 */ /* 0x000fe20000011405 */
[-C--:B------:R-:W-:Y:S01]  /*7090*/  IMAD R23, R2, R40.reuse, R23 ;  /* 0x0000002802177224 */ /* 0x080fe200078e0217 */
[----:B------:R-:W-:Y:S01]  /*70a0*/  SHF.R.S32.HI R2, RZ, 0x18, R49 ;  /* 0x00000018ff027819 */ /* 0x000fe20000011431 */
[-C--:B------:R-:W-:Y:S01]  /*70b0*/  IMAD R20, R3, R40.reuse, R20 ;  /* 0x0000002803147224 */ /* 0x080fe200078e0214 */
[----:B------:R-:W-:Y:S01]  /*70c0*/  SHF.L.U32 R3, R50, 0x8, RZ ;  /* 0x0000000832037819 */ /* 0x000fe200000006ff */
[----:B------:R-:W-:Y:S01]  /*70d0*/  IMAD R21, R4, R40, R21 ;  /* 0x0000002804157224 */ /* 0x000fe200078e0215 */
[----:B------:R-:W-:Y:S01]  /*70e0*/  SHF.R.S32.HI R5, RZ, 0x18, R51 ;  /* 0x00000018ff057819 */ /* 0x000fe20000011433 */
[----:B------:R-:W-:Y:S01]  /*70f0*/  IMAD R27, R38, R27, RZ ;  /* 0x0000001b261b7224 */ /* 0x000fe200078e02ff */
[----:B------:R-:W-:Y:S01]  /*7100*/  SHF.R.S32.HI R3, RZ, 0x18, R3 ;  /* 0x00000018ff037819 */ /* 0x000fe20000011403 */
[----:B------:R-:W-:Y:S01]  /*7110*/  IMAD.U32 R4, R50, 0x10000, RZ ;  /* 0x0001000032047824 */ /* 0x000fe200078e00ff */
[----:B------:R-:W-:Y:S01]  /*7120*/  I2IP.S8.S32.SAT R18, R23, R18, RZ ;  /* 0x0000001217127239 */ /* 0x000fe200000014ff */
[-C--:B------:R-:W-:Y:S01]  /*7130*/  IMAD R22, R0, R40.reuse, R22 ;  /* 0x0000002800167224 */ /* 0x080fe200078e0216 */
[----:B------:R-:W-:Y:S01]  /*7140*/  PRMT R0, R50, 0x8880, RZ ;  /* 0x0000888032007816 */ /* 0x000fe200000000ff */
[----:B------:R-:W-:Y:S01]  /*7150*/  IMAD R27, R2, R40, R27 ;  /* 0x00000028021b7224 */ /* 0x000fe200078e021b */
[----:B------:R-:W-:Y:S01]  /*7160*/  SHF.R.S32.HI R2, RZ, 0x18, R4 ;  /* 0x00000018ff027819 */ /* 0x000fe20000011404 */
[----:B------:R-:W-:Y:S01]  /*7170*/  IMAD R26, R38, R30, RZ ;  /* 0x0000001e261a7224 */ /* 0x000fe200078e02ff */
[----:B------:R-:W-:Y:S01]  /*7180*/  I2IP.S8.S32.SAT R58, R9, R8, R10 ;  /* 0x00000008093a7239 */ /* 0x000fe2000000140a */
[-C--:B------:R-:W-:Y:S01]  /*7190*/  IMAD R24, R0, R40.reuse, R24 ;  /* 0x0000002800187224 */ /* 0x080fe200078e0218 */
[----:B------:R-:W-:Y:S01]  /*71a0*/  SHF.R.S32.HI R0, RZ, 0x18, R50 ;  /* 0x00000018ff007819 */ /* 0x000fe20000011432 */
[-C--:B------:R-:W-:Y:S01]  /*71b0*/  IMAD R25, R2, R40.reuse, R25 ;  /* 0x0000002802197224 */ /* 0x080fe200078e0219 */
[----:B------:R-:W-:Y:S01]  /*71c0*/  PRMT R2, R51, 0x8880, RZ ;  /* 0x0000888033027816 */ /* 0x000fe200000000ff */
[----:B------:R-:W-:Y:S01]  /*71d0*/  IMAD R26, R3, R40, R26 ;  /* 0x00000028031a7224 */ /* 0x000fe200078e021a */
[----:B------:R-:W-:Y:S01]  /*71e0*/  SHF.L.U32 R3, R51, 0x10, RZ ;  /* 0x0000001033037819 */ /* 0x000fe200000006ff */
[----:B------:R-:W-:Y:S01]  /*71f0*/  IMAD R31, R38, R31, RZ ;  /* 0x0000001f261f7224 */ /* 0x000fe200078e02ff */
[----:B------:R-:W-:Y:S01]  /*7200*/  I2IP.S8.S32.SAT R59, R13, R12, R14 ;  /* 0x0000000c0d3b7239 */ /* 0x000fe2000000140e */
[----:B------:R-:W-:Y:S01]  /*7210*/  IMAD.SHL.U32 R4, R51, 0x100, RZ ;  /* 0x0000010033047824 */ /* 0x000fe200078e00ff */
[----:B------:R-:W-:Y:S01]  /*7220*/  SHF.R.S32.HI R3, RZ, 0x18, R3 ;  /* 0x00000018ff037819 */ /* 0x000fe20000011403 */
[----:B------:R-:W-:Y:S01]  /*7230*/  IMAD R31, R0, R40, R31 ;  /* 0x00000028001f7224 */ /* 0x000fe200078e021f */
[----:B------:R-:W-:Y:S01]  /*7240*/  I2IP.S8.S32.SAT R16, R17, R16, R18 ;  /* 0x0000001011107239 */ /* 0x000fe20000001412 */
[----:B------:R1:W-:Y:S01]  /*7250*/  STS.128 [R74+UR43+0x4200], R56 ;  /* 0x004200384a007988 */ /* 0x0003e20008000c2b */
[----:B------:R-:W-:Y:S01]  /*7260*/  SHF.R.S32.HI R4, RZ, 0x18, R4 ;  /* 0x00000018ff047819 */ /* 0x000fe20000011404 */
[----:B------:R-:W-:Y:S01]  /*7270*/  IMAD R28, R2, R40, R28 ;  /* 0x00000028021c7224 */ /* 0x000fe200078e021c */
[----:B------:R-:W-:Y:S01]  /*7280*/  I2IP.S8.S32.SAT R22, R27, R22, RZ ;  /* 0x000000161b167239 */ /* 0x000fe200000014ff */
[C---:B------:R-:W-:Y:S01]  /*7290*/  IMAD R30, R38.reuse, R34, RZ ;  /* 0x00000022261e7224 */ /* 0x040fe200078e02ff */
[----:B------:R-:W-:Y:S01]  /*72a0*/  I2IP.S8.S32.SAT R18, R31, R26, RZ ;  /* 0x0000001a1f127239 */ /* 0x000fe200000014ff */
[----:B------:R-:W-:Y:S01]  /*72b0*/  IMAD R29, R3, R40, R29 ;  /* 0x00000028031d7224 */ /* 0x000fe200078e021d */
[----:B------:R-:W-:Y:S01]  /*72c0*/  I2IP.S8.S32.SAT R17, R21, R20, R22 ;  /* 0x0000001415117239 */ /* 0x000fe20000001416 */
[----:B------:R-:W-:Y:S01]  /*72d0*/  IMAD R35, R38, R35, RZ ;  /* 0x0000002326237224 */ /* 0x000fe200078e02ff */
[----:B------:R-:W-:Y:S01]  /*72e0*/  I2IP.S8.S32.SAT R18, R25, R24, R18 ;  /* 0x0000001819127239 */ /* 0x000fe20000001412 */
[-C--:B------:R-:W-:Y:S01]  /*72f0*/  IMAD R30, R4, R40.reuse, R30 ;  /* 0x00000028041e7224 */ /* 0x080fe200078e021e */
[----:B------:R-:W-:Y:S01]  /*7300*/  LEA R0, R83, UR43, 0x3 ;  /* 0x0000002b53007c11 */ /* 0x000fe2000f8e18ff */
[----:B------:R-:W-:Y:S01]  /*7310*/  IMAD R35, R5, R40, R35 ;  /* 0x0000002805237224 */ /* 0x000fe200078e0223 */
[----:B------:R-:W-:Y:S04]  /*7320*/  @P6 SHF.L.U32 R2, R82, 0x1f, RZ ;  /* 0x0000001f52026819 */ /* 0x000fe800000006ff */
[----:B------:R-:W-:Y:S04]  /*7330*/  I2IP.S8.S32.SAT R19, R35, R30, RZ ;  /* 0x0000001e23137239 */ /* 0x000fe800000014ff */
[----:B------:R-:W-:Y:S05]  /*7340*/  I2IP.S8.S32.SAT R19, R29, R28, R19 ;  /* 0x0000001c1d137239 */ /* 0x000fea0000001413 */
[----:B------:R1:W-:Y:S01]  /*7350*/  STS.128 [R88+0x4200], R16 ;  /* 0x0042001058007388 */ /* 0x0003e20000000c00 */
[----:B------:R-:W-:Y:S01]  /*7360*/  @!PT LDS RZ, [RZ] ;  /* 0x00000000fffff984 */ /* 0x000fe20000000800 */
[----:B------:R-:W-:Y:S01]  /*7370*/  @!PT LDS RZ, [RZ] ;  /* 0x00000000fffff984 */ /* 0x000fe20000000800 */
[----:B------:R-:W-:Y:S01]  /*7380*/  @!PT LDS RZ, [RZ] ;  /* 0x00000000fffff984 */ /* 0x000fe20000000800 */
[----:B------:R-:W-:Y:S01]  /*7390*/  @!PT LDS RZ, [RZ] ;  /* 0x00000000fffff984 */ /* 0x000fe20000000800 */
[----:B------:R2:W-:Y:S07]  /*73a0*/  MEMBAR.ALL.CTA ;  /* 0x0000000000007992 */ /* 0x0005ee0000008000 */
[----:B--2---:R-:W2:Y:S02]  /*73b0*/  FENCE.VIEW.ASYNC.S ;  /* 0x00000000000073c6 */ /* 0x004ea40000000000 */
[----:B--2---:R-:W-:Y:S06]  /*73c0*/  BAR.SYNC.DEFER_BLOCKING 0x1, 0x80 ;  /* 0x0042000000007b1d */ /* 0x004fec0000010000 */
[----:B------:R-:W-:Y:S05]  /*73d0*/  @P0 BRA `(.L_x_118) ;  /* 0x00000000003c0947 */ /* 0x000fea0003800000 */
[----:B------:R-:W2:Y:S01]  /*73e0*/  LDCU.64 UR6, c[0x0][0x348] ;  /* 0x00006900ff0677ac */ /* 0x000ea20008000a00 */
[----:B------:R-:W-:Y:S01]  /*73f0*/  UIADD3 UR4, UPT, UPT, UR43, 0x4200, URZ ;  /* 0x000042002b047890 */ /* 0x000fe2000fffe0ff */
[----:B------:R-:W-:Y:S01]  /*7400*/  UMOV UR51, UR36 ;  /* 0x0000002400337c82 */ /* 0x000fe20008000000 */
[----:B------:R-:W-:Y:S02]  /*7410*/  UIADD3 UR9, UPT, UPT, UR49, 0x80, URZ ;  /* 0x0000008031097890 */ /* 0x000fe4000fffe0ff */
[----:B------:R-:W-:Y:S02]  /*7420*/  UIADD3 UR8, UPT, UPT, UR43, 0x4a00, URZ ;  /* 0x00004a002b087890 */ /* 0x000fe4000fffe0ff */
[----:B------:R-:W-:Y:S01]  /*7430*/  MOV R86, UR4 ;  /* 0x0000000400567c02 */ /* 0x000fe20008000f00 */
[----:B------:R-:W-:Y:S01]  /*7440*/  UMOV UR10, UR50 ;  /* 0x00000032000a7c82 */ /* 0x000fe20008000000 */
[----:B------:R-:W-:Y:S02]  /*7450*/  UMOV UR11, UR36 ;  /* 0x00000024000b7c82 */ /* 0x000fe40008000000 */
[----:B------:R-:W-:Y:S01]  /*7460*/  R2UR UR48, R86 ;  /* 0x00000000563072ca */ /* 0x000fe200000e0000 */
[----:B--2---:R-:W-:Y:S04]  /*7470*/  UIADD3 UR4, UP0, UPT, UR6, 0x680, URZ ;  /* 0x0000068006047890 */ /* 0x004fe8000ff1e0ff */
[----:B------:R-:W-:Y:S09]  /*7480*/  UIADD3.X UR5, UPT, UPT, URZ, UR7, URZ, UP0, !UPT ;  /* 0x00000007ff057290 */ /* 0x000ff200087fe4ff */
[----:B------:R2:W-:Y:S01]  /*7490*/  UTMASTG.3D [UR48], [UR4] ;  /* 0x00000030040073b5 */ /* 0x0005e20008010000 */
[----:B------:R2:W-:Y:S01]  /*74a0*/  UTMASTG.3D [UR8], [UR4] ;  /* 0x00000008040073b5 */ /* 0x0005e20008010000 */
[----:B------:R0:W-:Y:S01]  /*74b0*/  UTMACMDFLUSH ;  /* 0x00000000000079b7 */ /* 0x0001e20000000000 */
[----:B--2---:R-:W-:Y:S04]  /*74c0*/  DEPBAR.LE SB0, 0x1 ;  /* 0x000080400000791a */ /* 0x004fe80000000000 */
.L_x_118:
[----:B------:R-:W-:Y:S05]  /*74d0*/  BSYNC.RECONVERGENT B0 ;  /* 0x0000000000007941 */ /* 0x000fea0003800200 */
.L_x_117:
[----:B------:R-:W-:Y:S06]  /*74e0*/  BAR.SYNC.DEFER_BLOCKING 0x1, 0x80 ;  /* 0x0042000000007b1d */ /* 0x000fec0000010000 */
[----:B------:R-:W2:Y:S01]  /*74f0*/  @P6 SYNCS.PHASECHK.TRANS64.TRYWAIT P0, [R0+URZ+0x50], R2 ;  /* 0x00005002000065a7 */ /* 0x000ea200080011ff */
[----:B------:R-:W-:Y:S01]  /*7500*/  BSSY B1, `(.L_x_119) ;  /* 0x000001f000017945 */ /* 0x000fe20003800000 */
[----:B--2---:R-:W-:Y:S03]  /*7510*/  @P6 SEL R52, RZ, 0x1, !P0 ;  /* 0x00000001ff346807 */ /* 0x004fe60004000000 */
[----:B------:R-:W-:Y:S05]  /*7520*/  @!P6 BRA `(.L_x_120) ;  /* 0x000000000070e947 */ /* 0x000fea0003800000 */
[----:B------:R-:W-:Y:S01]  /*7530*/  ISETP.NE.AND P1, PT, R53, RZ, PT ;  /* 0x000000ff3500720c */ /* 0x000fe20003f25270 */
[----:B------:R-:W-:Y:S01]  /*7540*/  BSSY B0, `(.L_x_121) ;  /* 0x0000008000007945 */ /* 0x000fe20003800000 */
[----:B------:R-:W-:Y:S11]  /*7550*/  ISETP.NE.AND P0, PT, R52, RZ, PT ;  /* 0x000000ff3400720c */ /* 0x000ff60003f05270 */
[----:B------:R-:W-:Y:S04]  /*7560*/  @P1 IMAD R4, R83, 0x1000, R55 ;  /* 0x0000100053041824 */ /* 0x000fe800078e0237 */
[----:B------:R-:W-:Y:S01]  /*7570*/  @P1 IMAD.IADD R3, R54, 0x1, R4 ;  /* 0x0000000136031824 */ /* 0x000fe200078e0204 */
[----:B------:R-:W-:Y:S06]  /*7580*/  @P0 BRA `(.L_x_122) ;  /* 0x00000000000c0947 */ /* 0x000fec0003800000 */
[----:B------:R-:W-:Y:S04]  /*7590*/  SHF.L.U32 R2, R82, 0x1f, RZ ;  /* 0x0000001f52027819 */ /* 0x000fe800000006ff */
[----:B------:R-:W2:Y:S02]  /*75a0*/  SYNCS.PHASECHK.TRANS64.TRYWAIT P0, [R0+URZ+0x50], R2 ;  /* 0x00005002000075a7 */ /* 0x000ea400080011ff */
[----:B--2---:R-:W-:Y:S05]  /*75b0*/  @!P0 BRA `(.L_x_123) ;  /* 0x0000003400788947 */ /* 0x004fea0003800000 */
.L_x_122:
[----:B------:R-:W-:Y:S05]  /*75c0*/  BSYNC B0 ;  /* 0x0000000000007941 */ /* 0x000fea0003800000 */
.L_x_121:
[----:B------:R-:W-:Y:S01]  /*75d0*/  ISETP.NE.AND P0, PT, R53, RZ, PT ;  /* 0x000000ff3500720c */ /* 0x000fe20003f05270 */
[----:B--2---:R-:W-:Y:S02]  /*75e0*/  VIADD R2, R0, 0x70 ;  /* 0x0000007000027836 */ /* 0x004fe40000000000 */
[----:B------:R-:W-:Y:S02]  /*75f0*/  IMAD.U32 R0, RZ, RZ, UR46 ;  /* 0x0000002eff007e24 */ /* 0x000fe4000f8e00ff */
[----:B------:R-:W-:Y:S03]  /*7600*/  VIADD R83, R83, 0x1 ;  /* 0x0000000153537836 */ /* 0x000fe60000000000 */
[----:B------:R-:W-:Y:S05]  /*7610*/  PRMT R0, R0, 0x654, R2 ;  /* 0x0000065400007816 */ /* 0x000fea0000000002 */
[----:B------:R2:W3:Y:S04]  /*7620*/  @P0 LDS.128 R44, [R4+0x200] ;  /* 0x00020000042c0984 */ /* 0x0004e80000000c00 */
[----:B------:R2:W4:Y:S01]  /*7630*/  @P0 LDS.128 R48, [R3+0x200] ;  /* 0x0002000003300984 */ /* 0x0005220000000c00 */
[C---:B------:R-:W-:Y:S01]  /*7640*/  ISETP.NE.AND P0, PT, R83.reuse, 0x4, PT ;  /* 0x000000045300780c */ /* 0x040fe20003f05270 */
[----:B------:R-:W-:Y:S01]  /*7650*/  @!PT LDS RZ, [RZ] ;  /* 0x00000000fffff984 */ /* 0x000fe20000000800 */
[----:B------:R-:W-:Y:S01]  /*7660*/  @!PT LDS RZ, [RZ] ;  /* 0x00000000fffff984 */ /* 0x000fe20000000800 */
[----:B------:R-:W-:Y:S01]  /*7670*/  @!PT LDS RZ, [RZ] ;  /* 0x00000000fffff984 */ /* 0x000fe20000000800 */
[----:B------:R-:W-:Y:S01]  /*7680*/  @!PT LDS RZ, [RZ] ;  /* 0x00000000fffff984 */ /* 0x000fe20000000800 */
[----:B------:R5:W-:Y:S06]  /*7690*/  MEMBAR.ALL.CTA ;  /* 0x0000000000007992 */ /* 0x000bec0000008000 */
[----:B-----5:R-:W5:Y:S01]  /*76a0*/  FENCE.VIEW.ASYNC.S ;  /* 0x00000000000073c6 */ /* 0x020f620000000000 */
[----:B------:R-:W-:Y:S01]  /*76b0*/  SEL R83, R83, RZ, P0 ;  /* 0x000000ff53537207 */ /* 0x000fe20000000000 */
[----:B-----5:R5:W-:Y:S02]  /*76c0*/  SYNCS.ARRIVE.TRANS64.RED.A1T0 RZ, [R0+URZ], RZ ;  /* 0x000000ff00ff79a7 */ /* 0x020be400081004ff */
[----:B-----5:R-:W-:Y:S04]  /*76d0*/  SEL R0, RZ, 0x1, P0 ;  /* 0x00000001ff007807 */ /* 0x020fe80000000000 */
[----:B--23--:R-:W-:Y:S02]  /*76e0*/  LOP3.LUT R82, R82, R0, RZ, 0x3c, !PT ;  /* 0x0000000052527212 */ /* 0x00cfe400078e3cff */
.L_x_120:
[----:B------:R-:W-:Y:S05]  /*76f0*/  BSYNC B1 ;  /* 0x0000000000017941 */ /* 0x000fea0003800000 */
.L_x_119:
[----:B------:R-:W-:Y:S05]  /*7700*/  VIADD R0, R39, 0x20 ;  /* 0x0000002027007836 */ /* 0x000fea0000000000 */
[----:B------:R-:W-:Y:S04]  /*7710*/  SHF.R.U32.HI R0, RZ, 0x15, R0 ;  /* 0x00000015ff007819 */ /* 0x000fe80000011600 */
[----:B------:R-:W-:Y:S11]  /*7720*/  LOP3.LUT P0, RZ, R0, 0x3, R77, 0x48, !PT ;  /* 0x0000000300ff7812 */ /* 0x000ff6000780484d */
[----:B------:R-:W-:Y:S02]  /*7730*/  @!UPT UIADD3 URZ, UPT, UPT, URZ, URZ, URZ ;  /* 0x000000fffffff290 */ /* 0x000fe4000fffe0ff */
[----:B------:R-:W-:Y:S05]  /*7740*/  @!P0 BRA `(.L_x_124) ;  /* 0x0000000000408947 */ /* 0x000fea0003800000 */
[----:B------:R-:W2:Y:S01]  /*7750*/  LDCU.64 UR8, c[0x4][0x78] ;  /* 0x01000f00ff0877ac */ /* 0x000ea20008000a00 */
[----:B------:R-:W-:Y:S01]  /*7760*/  MOV R3, 0x0 ;  /* 0x0000000000037802 */ /* 0x000fe20000000f00 */
[----:B------:R-:W-:Y:S02]  /*7770*/  HFMA2 R12, -RZ, RZ, 0, 5.9604644775390625e-08 ;  /* 0x00000001ff0c7431 */ /* 0x000fe400000001ff */
[----:B------:R-:W-:Y:S02]  /*7780*/  IMAD.MOV.U32 R8, RZ, RZ, 0x192 ;  /* 0x00000192ff087424 */ /* 0x000fe400078e00ff */
[----:B------:R-:W-:Y:S01]  /*7790*/  IMAD.MOV.U32 R13, RZ, RZ, RZ ;  /* 0x000000ffff0d7224 */ /* 0x000fe200078e00ff */
[----:B------:R-:W3:Y:S01]  /*77a0*/  LDCU.64 UR6, c[0x4][0x80] ;  /* 0x01001000ff0677ac */ /* 0x000ee20008000a00 */
[----:B------:R-:W1:Y:S01]  /*77b0*/  LDC.64 R2, c[0x4][R3] ;  /* 0x0100000003027b82 */ /* 0x000e620000000a00 */
[----:B------:R-:W5:Y:S01]  /*77c0*/  LDCU.64 UR4, c[0x4][0x18] ;  /* 0x01000300ff0477ac */ /* 0x000f620008000a00 */
[----:B--2---:R-:W-:Y:S01]  /*77d0*/  MOV R5, UR9 ;  /* 0x0000000900057c02 */ /* 0x004fe20008000f00 */
[----:B------:R-:W-:Y:S01]  /*77e0*/  IMAD.U32 R4, RZ, RZ, UR8 ;  /* 0x00000008ff047e24 */ /* 0x000fe2000f8e00ff */
[----:B---3--:R-:W-:Y:S01]  /*77f0*/  MOV R7, UR7 ;  /* 0x0000000700077c02 */ /* 0x008fe20008000f00 */
[----:B------:R-:W-:Y:S01]  /*7800*/  IMAD.U32 R6, RZ, RZ, UR6 ;  /* 0x00000006ff067e24 */ /* 0x000fe2000f8e00ff */
[----:B-----5:R-:W-:Y:S01]  /*7810*/  MOV R11, UR5 ;  /* 0x00000005000b7c02 */ /* 0x020fe20008000f00 */
[----:B------:R-:W-:Y:S02]  /*7820*/  IMAD.U32 R10, RZ, RZ, UR4 ;  /* 0x00000004ff0a7e24 */ /* 0x000fe4000f8e00ff */
[----:B------:R-:W-:Y:S07]  /*7830*/  LEPC R20, `(.L_x_124) ;  /* 0x000000001014794e */ /* 0x000fee0000000000 */
[----:B-1--4-:R-:W-:Y:S05]  /*7840*/  CALL.ABS.NOINC R2 ;  /* 0x0000000002007343 */ /* 0x012fea0003c00000 */
.L_x_124:
[C---:B------:R-:W-:Y:S01]  /*7850*/  SHF.L.U32 R2, R44.reuse, 0x10, RZ ;  /* 0x000000102c027819 */ /* 0x040fe200000006ff */
[----:B------:R-:W-:Y:S05]  /*7860*/  WARPSYNC.ALL ;  /* 0x0000000000007948 */ /* 0x000fea0003800000 */
[----:B------:R-:W-:Y:S01]  /*7870*/  R2UR UR4, R39 ;  /* 0x00000000270472ca */ /* 0x000fe200000e0000 */
[----:B------:R-:W-:Y:S01]  /*7880*/  BSSY.RECONVERGENT B0, `(.L_x_125) ;  /* 0x000009e000007945 */ /* 0x000fe20003800200 */
[C---:B------:R-:W-:Y:S02]  /*7890*/  PRMT R3, R44.reuse, 0x8880, RZ ;  /* 0x000088802c037816 */ /* 0x040fe400000000ff */
[----:B------:R-:W-:Y:S02]  /*78a0*/  SHF.L.U32 R41, R44, 0x8, RZ ;  /* 0x000000082c297819 */ /* 0x000fe400000006ff */
[C---:B------:R-:W-:Y:S02]  /*78b0*/  SHF.L.U32 R42, R45.reuse, 0x10, RZ ;  /* 0x000000102d2a7819 */ /* 0x040fe400000006ff */
[----:B------:R-:W-:Y:S02]  /*78c0*/  SHF.L.U32 R43, R45, 0x8, RZ ;  /* 0x000000082d2b7819 */ /* 0x000fe400000006ff */
[----:B------:R-:W-:Y:S02]  /*78d0*/  SHF.R.S32.HI R42, RZ, 0x18, R42 ;  /* 0x00000018ff2a7819 */ /* 0x000fe4000001142a */
[----:B------:R-:W-:Y:S01]  /*78e0*/  SHF.R.S32.HI R43, RZ, 0x18, R43 ;  /* 0x00000018ff2b7819 */ /* 0x000fe2000001142b */
[----:B-1----:R-:W1:Y:S01]  /*78f0*/  LDTM.x32 R4, tmem[UR4+0x20] ;  /* 0x00002004000479ee */ /* 0x002e6200082c0000 */
[----:B------:R-:W-:Y:S02]  /*7900*/  ISETP.NE.AND P0, PT, R87, RZ, PT ;  /* 0x000000ff5700720c */ /* 0x000fe40003f05270 */
[----:B------:R-:W-:Y:S01]  /*7910*/  ISETP.NE.AND P6, PT, R60, RZ, PT ;  /* 0x000000ff3c00720c */ /* 0x000fe20003fc5270 */
        /* <DEDUP_REMOVED lines=9> */
[----:B------:R-:W-:Y:S02]  /*79b0*/  IMAD R7, R38, R7, RZ ;  /* 0x0000000726077224 */ /* 0x000fe400078e02ff */
[-C--:B------:R-:W-:Y:S02]  /*79c0*/  IMAD R3, R5, R40.reuse, R3 ;  /* 0x0000002805037224 */ /* 0x080fe400078e0203 */
[----:B------:R-:W-:Y:S02]  /*79d0*/  IMAD R7, R4, R40, R7 ;  /* 0x0000002804077224 */ /* 0x000fe400078e0207 */
[C---:B------:R-:W-:Y:S02]  /*79e0*/  IMAD R4, R38.reuse, R8, RZ ;  /* 0x0000000826047224 */ /* 0x040fe400078e02ff */
[C---:B------:R-:W-:Y:S01]  /*79f0*/  IMAD R8, R38.reuse, R12, RZ ;  /* 0x0000000c26087224 */ /* 0x040fe200078e02ff */
[----:B------:R-:W-:Y:S01]  /*7a00*/  I2IP.S8.S32.SAT R56, R7, R3, RZ ;  /* 0x0000000307387239 */ /* 0x000fe200000014ff */
[----:B------:R-:W-:Y:S01]  /*7a10*/  IMAD R5, R38, R9, RZ ;  /* 0x0000000926057224 */ /* 0x000fe200078e02ff */
[----:B------:R-:W-:Y:S01]  /*7a20*/  PRMT R7, R46, 0x8880, RZ ;  /* 0x000088802e077816 */ /* 0x000fe200000000ff */
[----:B------:R-:W-:Y:S01]  /*7a30*/  IMAD R12, R38, R16, RZ ;  /* 0x00000010260c7224 */ /* 0x000fe200078e02ff */
[----:B------:R-:W-:Y:S01]  /*7a40*/  I2IP.S8.S32.SAT R56, R2, R0, R56 ;  /* 0x0000000002387239 */ /* 0x000fe20000001438 */
[C---:B------:R-:W-:Y:S01]  /*7a50*/  IMAD R9, R38.reuse, R13, RZ ;  /* 0x0000000d26097224 */ /* 0x040fe200078e02ff */
[----:B------:R-:W-:Y:S01]  /*7a60*/  SHF.R.S32.HI R3, RZ, 0x18, R45 ;  /* 0x00000018ff037819 */ /* 0x000fe2000001142d */
[----:B------:R-:W-:Y:S01]  /*7a70*/  IMAD R16, R38, R20, RZ ;  /* 0x0000001426107224 */ /* 0x000fe200078e02ff */
[----:B----4-:R-:W-:Y:S01]  /*7a80*/  SHF.L.U32 R0, R48, 0x10, RZ ;  /* 0x0000001030007819 */ /* 0x010fe200000006ff */
[----:B------:R-:W-:Y:S01]  /*7a90*/  IMAD R13, R38, R17, RZ ;  /* 0x00000011260d7224 */ /* 0x000fe200078e02ff */
[----:B------:R-:W-:Y:S01]  /*7aa0*/  SHF.L.U32 R2, R48, 0x8, RZ ;  /* 0x0000000830027819 */ /* 0x000fe200000006ff */
[C---:B------:R-:W-:Y:S01]  /*7ab0*/  IMAD R20, R38.reuse, R24, RZ ;  /* 0x0000001826147224 */ /* 0x040fe200078e02ff */
[----:B------:R-:W-:Y:S01]  /*7ac0*/  SHF.R.S32.HI R0, RZ, 0x18, R0 ;  /* 0x00000018ff007819 */ /* 0x000fe20000011400 */
[C---:B------:R-:W-:Y:S01]  /*7ad0*/  IMAD R17, R38.reuse, R21, RZ ;  /* 0x0000001526117224 */ /* 0x040fe200078e02ff */
[----:B------:R-:W-:Y:S01]  /*7ae0*/  SHF.R.S32.HI R2, RZ, 0x18, R2 ;  /* 0x00000018ff027819 */ /* 0x000fe20000011402 */
[C---:B------:R-:W-:Y:S02]  /*7af0*/  IMAD R24, R38.reuse, R28, RZ ;  /* 0x0000001c26187224 */ /* 0x040fe400078e02ff */
[C---:B------:R-:W-:Y:S02]  /*7b00*/  IMAD R6, R38.reuse, R10, RZ ;  /* 0x0000000a26067224 */ /* 0x040fe400078e02ff */
[C---:B------:R-:W-:Y:S02]  /*7b10*/  IMAD R21, R38.reuse, R25, RZ ;  /* 0x0000001926157224 */ /* 0x040fe400078e02ff */
[----:B------:R-:W-:Y:S01]  /*7b20*/  IMAD R28, R38, R32, RZ ;  /* 0x00000020261c7224 */ /* 0x000fe200078e02ff */
[----:B------:R-:W-:Y:S01]  /*7b30*/  SHF.L.U32 R32, R46, 0x10, RZ ;  /* 0x000000102e207819 */ /* 0x000fe200000006ff */
[-C--:B------:R-:W-:Y:S02]  /*7b40*/  IMAD R4, R41, R40.reuse, R4 ;  /* 0x0000002829047224 */ /* 0x080fe400078e0204 */
[----:B------:R-:W-:Y:S01]  /*7b50*/  IMAD R25, R38, R29, RZ ;  /* 0x0000001d26197224 */ /* 0x000fe200078e02ff */
[----:B------:R-:W-:Y:S01]  /*7b60*/  SHF.R.S32.HI R32, RZ, 0x18, R32 ;  /* 0x00000018ff207819 */ /* 0x000fe20000011420 */
[----:B------:R-:W-:Y:S02]  /*7b70*/  IMAD R5, R42, R40, R5 ;  /* 0x000000282a057224 */ /* 0x000fe400078e0205 */
[----:B------:R-:W-:Y:S01]  /*7b80*/  IMAD R29, R38, R33, RZ ;  /* 0x00000021261d7224 */ /* 0x000fe200078e02ff */
[----:B------:R-:W-:Y:S01]  /*7b90*/  SHF.L.U32 R33, R46, 0x8, RZ ;  /* 0x000000082e217819 */ /* 0x000fe200000006ff */
[C---:B------:R-:W-:Y:S02]  /*7ba0*/  IMAD R11, R38.reuse, R11, RZ ;  /* 0x0000000b260b7224 */ /* 0x040fe400078e02ff */
[C---:B------:R-:W-:Y:S01]  /*7bb0*/  IMAD R10, R38.reuse, R14, RZ ;  /* 0x0000000e260a7224 */ /* 0x040fe200078e02ff */
[----:B------:R-:W-:Y:S01]  /*7bc0*/  SHF.R.S32.HI R33, RZ, 0x18, R33 ;  /* 0x00000018ff217819 */ /* 0x000fe20000011421 */
[----:B------:R-:W-:Y:S02]  /*7bd0*/  IMAD R6, R43, R40, R6 ;  /* 0x000000282b067224 */ /* 0x000fe400078e0206 */
[C---:B------:R-:W-:Y:S02]  /*7be0*/  IMAD R14, R38.reuse, R18, RZ ;  /* 0x00000012260e7224 */ /* 0x040fe400078e02ff */
[C---:B------:R-:W-:Y:S02]  /*7bf0*/  IMAD R18, R38.reuse, R22, RZ ;  /* 0x0000001626127224 */ /* 0x040fe400078e02ff */
[----:B------:R-:W-:Y:S01]  /*7c00*/  IMAD R11, R3, R40, R11 ;  /* 0x00000028030b7224 */ /* 0x000fe200078e020b */
[----:B------:R-:W-:Y:S01]  /*7c10*/  PRMT R3, R47, 0x8880, RZ ;  /* 0x000088802f037816 */ /* 0x000fe200000000ff */
[C---:B------:R-:W-:Y:S02]  /*7c20*/  IMAD R22, R38.reuse, R26, RZ ;  /* 0x0000001a26167224 */ /* 0x040fe400078e02ff */
[C---:B------:R-:W-:Y:S01]  /*7c30*/  IMAD R26, R38.reuse, R30, RZ ;  /* 0x0000001e261a7224 */ /* 0x040fe200078e02ff */
[----:B------:R-:W-:Y:S01]  /*7c40*/  I2IP.S8.S32.SAT R11, R11, R6, RZ ;  /* 0x000000060b0b7239 */ /* 0x000fe200000014ff */
[----:B------:R-:W-:Y:S01]  /*7c50*/  IMAD R8, R7, R40, R8 ;  /* 0x0000002807087224 */ /* 0x000fe200078e0208 */
[----:B------:R-:W-:Y:S01]  /*7c60*/  SHF.L.U32 R6, R47, 0x10, RZ ;  /* 0x000000102f067819 */ /* 0x000fe200000006ff */
[----:B------:R-:W-:Y:S01]  /*7c70*/  IMAD R30, R38, R34, RZ ;  /* 0x00000022261e7224 */ /* 0x000fe200078e02ff */
[----:B------:R-:W-:Y:S01]  /*7c80*/  SHF.R.S32.HI R34, RZ, 0x18, R46 ;  /* 0x00000018ff227819 */ /* 0x000fe2000001142e */
[----:B------:R-:W-:Y:S01]  /*7c90*/  IMAD R9, R32, R40, R9 ;  /* 0x0000002820097224 */ /* 0x000fe200078e0209 */
[----:B------:R-:W-:Y:S01]  /*7ca0*/  SHF.R.S32.HI R6, RZ, 0x18, R6 ;  /* 0x00000018ff067819 */ /* 0x000fe20000011406 */
[----:B------:R-:W-:Y:S01]  /*7cb0*/  IMAD R15, R38, R15, RZ ;  /* 0x0000000f260f7224 */ /* 0x000fe200078e02ff */
[----:B------:R-:W-:Y:S01]  /*7cc0*/  I2IP.S8.S32.SAT R57, R5, R4, R11 ;  /* 0x0000000405397239 */ /* 0x000fe2000000140b */
[-C--:B------:R-:W-:Y:S01]  /*7cd0*/  IMAD R10, R33, R40.reuse, R10 ;  /* 0x00000028210a7224 */ /* 0x080fe200078e020a */
[----:B------:R-:W-:Y:S01]  /*7ce0*/  SHF.L.U32 R5, R49, 0x10, RZ ;  /* 0x0000001031057819 */ /* 0x000fe200000006ff */
[----:B------:R-:W-:Y:S01]  /*7cf0*/  IMAD.SHL.U32 R7, R47, 0x100, RZ ;  /* 0x000001002f077824 */ /* 0x000fe200078e00ff */
[----:B------:R-:W-:Y:S01]  /*7d00*/  PRMT R4, R49, 0x8880, RZ ;  /* 0x0000888031047816 */ /* 0x000fe200000000ff */
[-C--:B------:R-:W-:Y:S01]  /*7d10*/  IMAD R15, R34, R40.reuse, R15 ;  /* 0x00000028220f7224 */ /* 0x080fe200078e020f */
[----:B------:R-:W-:Y:S01]  /*7d20*/  SHF.R.S32.HI R5, RZ, 0x18, R5 ;  /* 0x00000018ff057819 */ /* 0x000fe20000011405 */
[-C--:B------:R-:W-:Y:S01]  /*7d30*/  IMAD R12, R3, R40.reuse, R12 ;  /* 0x00000028030c7224 */ /* 0x080fe200078e020c */
[----:B------:R-:W-:Y:S01]  /*7d40*/  SHF.R.S32.HI R7, RZ, 0x18, R7 ;  /* 0x00000018ff077819 */ /* 0x000fe20000011407 */
[----:B------:R-:W-:Y:S01]  /*7d50*/  IMAD R13, R6, R40, R13 ;  /* 0x00000028060d7224 */ /* 0x000fe200078e020d */
[----:B------:R-:W-:Y:S01]  /*7d60*/  I2IP.S8.S32.SAT R15, R15, R10, RZ ;  /* 0x0000000a0f0f7239 */ /* 0x000fe200000014ff */
[----:B------:R-:W-:Y:S01]  /*7d70*/  IMAD R19, R38, R19, RZ ;  /* 0x0000001326137224 */ /* 0x000fe200078e02ff */
[----:B------:R-:W-:Y:S01]  /*7d80*/  SHF.R.S32.HI R10, RZ, 0x18, R47 ;  /* 0x00000018ff0a7819 */ /* 0x000fe2000001142f */
[----:B------:R-:W-:Y:S01]  /*7d90*/  IMAD R14, R7, R40, R14 ;  /* 0x00000028070e7224 */ /* 0x000fe200078e020e */
[----:B------:R-:W-:Y:S01]  /*7da0*/  PRMT R3, R48, 0x8880, RZ ;  /* 0x0000888030037816 */ /* 0x000fe200000000ff */
[----:B------:R-:W-:Y:S01]  /*7db0*/  IMAD R23, R38, R23, RZ ;  /* 0x0000001726177224 */ /* 0x000fe200078e02ff */
[----:B------:R-:W-:Y:S01]  /*7dc0*/  I2IP.S8.S32.SAT R58, R9, R8, R15 ;  /* 0x00000008093a7239 */ /* 0x000fe2000000140f */
[-C--:B------:R-:W-:Y:S02]  /*7dd0*/  IMAD R19, R10, R40.reuse, R19 ;  /* 0x000000280a137224 */ /* 0x080fe400078e0213 */
[-C--:B------:R-:W-:Y:S01]  /*7de0*/  IMAD R16, R3, R40.reuse, R16 ;  /* 0x0000002803107224 */ /* 0x080fe200078e0210 */
[----:B------:R-:W-:Y:S01]  /*7df0*/  SHF.R.S32.HI R3, RZ, 0x18, R48 ;  /* 0x00000018ff037819 */ /* 0x000fe20000011430 */
[----:B------:R-:W-:Y:S01]  /*7e00*/  IMAD R17, R0, R40, R17 ;  /* 0x0000002800117224 */ /* 0x000fe200078e0211 */
[----:B------:R-:W-:Y:S01]  /*7e10*/  I2IP.S8.S32.SAT R14, R19, R14, RZ ;  /* 0x0000000e130e7239 */ /* 0x000fe200000014ff */
[----:B------:R-:W-:Y:S02]  /*7e20*/  IMAD.SHL.U32 R0, R49, 0x100, RZ ;  /* 0x0000010031007824 */ /* 0x000fe400078e00ff */
[-C--:B------:R-:W-:Y:S01]  /*7e30*/  IMAD R18, R2, R40.reuse, R18 ;  /* 0x0000002802127224 */ /* 0x080fe200078e0212 */
[----:B------:R-:W-:Y:S01]  /*7e40*/  SHF.R.S32.HI R2, RZ, 0x18, R49 ;  /* 0x00000018ff027819 */ /* 0x000fe20000011431 */
[-C--:B------:R-:W-:Y:S01]  /*7e50*/  IMAD R23, R3, R40.reuse, R23 ;  /* 0x0000002803177224 */ /* 0x080fe200078e0217 */
[----:B------:R-:W-:Y:S01]  /*7e60*/  SHF.R.S32.HI R0, RZ, 0x18, R0 ;  /* 0x00000018ff007819 */ /* 0x000fe20000011400 */
[-C--:B------:R-:W-:Y:S01]  /*7e70*/  IMAD R20, R4, R40.reuse, R20 ;  /* 0x0000002804147224 */ /* 0x080fe200078e0214 */
[C---:B------:R-:W-:Y:S01]  /*7e80*/  SHF.L.U32 R4, R50.reuse, 0x10, RZ ;  /* 0x0000001032047819 */ /* 0x040fe200000006ff */
[-C--:B------:R-:W-:Y:S01]  /*7e90*/  IMAD R21, R5, R40.reuse, R21 ;  /* 0x0000002805157224 */ /* 0x080fe200078e0215 */
[----:B------:R-:W-:Y:S01]  /*7ea0*/  PRMT R3, R50, 0x8880, RZ ;  /* 0x0000888032037816 */ /* 0x000fe200000000ff */
[----:B------:R-:W-:Y:S01]  /*7eb0*/  IMAD R27, R38, R27, RZ ;  /* 0x0000001b261b7224 */ /* 0x000fe200078e02ff */
[----:B------:R-:W-:Y:S01]  /*7ec0*/  SHF.L.U32 R5, R50, 0x8, RZ ;  /* 0x0000000832057819 */ /* 0x000fe200000006ff */
[-C--:B------:R-:W-:Y:S01]  /*7ed0*/  IMAD R22, R0, R40.reuse, R22 ;  /* 0x0000002800167224 */ /* 0x080fe200078e0216 */
[----:B------:R-:W-:Y:S01]  /*7ee0*/  SHF.R.S32.HI R4, RZ, 0x18, R4 ;  /* 0x00000018ff047819 */ /* 0x000fe20000011404 */
[-C--:B------:R-:W-:Y:S01]  /*7ef0*/  IMAD R27, R2, R40.reuse, R27 ;  /* 0x00000028021b7224 */ /* 0x080fe200078e021b */
[----:B------:R-:W-:Y:S01]  /*7f00*/  SHF.R.S32.HI R5, RZ, 0x18, R5 ;  /* 0x00000018ff057819 */ /* 0x000fe20000011405 */
[-C--:B------:R-:W-:Y:S01]  /*7f10*/  IMAD R24, R3, R40.reuse, R24 ;  /* 0x0000002803187224 */ /* 0x080fe200078e0218 */
[C---:B------:R-:W-:Y:S01]  /*7f20*/  SHF.L.U32 R3, R51.reuse, 0x10, RZ ;  /* 0x0000001033037819 */ /* 0x040fe200000006ff */
[-C--:B------:R-:W-:Y:S01]  /*7f30*/  IMAD R25, R4, R40.reuse, R25 ;  /* 0x0000002804197224 */ /* 0x080fe200078e0219 */
[----:B------:R-:W-:Y:S01]  /*7f40*/  SHF.R.S32.HI R0, RZ, 0x18, R50 ;  /* 0x00000018ff007819 */ /* 0x000fe20000011432 */
[----:B------:R-:W-:Y:S01]  /*7f50*/  IMAD R31, R38, R31, RZ ;  /* 0x0000001f261f7224 */ /* 0x000fe200078e02ff */
[----:B------:R-:W-:Y:S01]  /*7f60*/  PRMT R2, R51, 0x8880, RZ ;  /* 0x0000888033027816 */ /* 0x000fe200000000ff */
[-C--:B------:R-:W-:Y:S01]  /*7f70*/  IMAD R26, R5, R40.reuse, R26 ;  /* 0x00000028051a7224 */ /* 0x080fe200078e021a */
[----:B------:R-:W-:Y:S01]  /*7f80*/  SHF.L.U32 R4, R51, 0x8, RZ ;  /* 0x0000000833047819 */ /* 0x000fe200000006ff */
[-C--:B------:R-:W-:Y:S01]  /*7f90*/  IMAD R31, R0, R40.reuse, R31 ;  /* 0x00000028001f7224 */ /* 0x080fe200078e021f */
[----:B------:R-:W-:Y:S01]  /*7fa0*/  SHF.R.S32.HI R3, RZ, 0x18, R3 ;  /* 0x00000018ff037819 */ /* 0x000fe20000011403 */
[-C--:B------:R-:W-:Y:S01]  /*7fb0*/  IMAD R28, R2, R40.reuse, R28 ;  /* 0x00000028021c7224 */ /* 0x080fe200078e021c */
[----:B------:R-:W-:Y:S01]  /*7fc0*/  SHF.R.S32.HI R4, RZ, 0x18, R4 ;  /* 0x00000018ff047819 */ /* 0x000fe20000011404 */
[----:B------:R-:W-:Y:S01]  /*7fd0*/  IMAD R35, R38, R35, RZ ;  /* 0x0000002326237224 */ /* 0x000fe200078e02ff */
[----:B------:R-:W-:Y:S01]  /*7fe0*/  SHF.R.S32.HI R5, RZ, 0x18, R51 ;  /* 0x00000018ff057819 */ /* 0x000fe20000011433 */
[----:B------:R-:W-:Y:S01]  /*7ff0*/  IMAD R29, R3, R40, R29 ;  /* 0x00000028031d7224 */ /* 0x000fe200078e021d */
[----:B------:R-:W-:Y:S01]  /*8000*/  I2IP.S8.S32.SAT R59, R13, R12, R14 ;  /* 0x0000000c0d3b7239 */ /* 0x000fe2000000140e */
[----:B------:R-:W-:Y:S01]  /*8010*/  IMAD R30, R4, R40, R30 ;  /* 0x00000028041e7224 */ /* 0x000fe200078e021e */
[----:B------:R-:W-:Y:S01]  /*8020*/  I2IP.S8.S32.SAT R18, R23, R18, RZ ;  /* 0x0000001217127239 */ /* 0x000fe200000014ff */
[----:B------:R-:W-:Y:S01]  /*8030*/  IMAD R35, R5, R40, R35 ;  /* 0x0000002805237224 */ /* 0x000fe200078e0223 */
[----:B------:R-:W-:Y:S01]  /*8040*/  I2IP.S8.S32.SAT R22, R27, R22, RZ ;  /* 0x000000161b167239 */ /* 0x000fe200000014ff */
[----:B------:R1:W-:Y:S01]  /*8050*/  STS.128 [R74+UR43+0x5200], R56 ;  /* 0x005200384a007988 */ /* 0x0003e20008000c2b */
[----:B------:R-:W-:Y:S02]  /*8060*/  I2IP.S8.S32.SAT R26, R31, R26, RZ ;  /* 0x0000001a1f1a7239 */ /* 0x000fe400000014ff */
[----:B------:R-:W-:Y:S02]  /*8070*/  I2IP.S8.S32.SAT R19, R35, R30, RZ ;  /* 0x0000001e23137239 */ /* 0x000fe400000014ff */
[----:B------:R-:W-:Y:S02]  /*8080*/  I2IP.S8.S32.SAT R16, R17, R16, R18 ;  /* 0x0000001011107239 */ /* 0x000fe40000001412 */
[----:B------:R-:W-:Y:S02]  /*8090*/  I2IP.S8.S32.SAT R17, R21, R20, R22 ;  /* 0x0000001415117239 */ /* 0x000fe40000001416 */
[----:B------:R-:W-:Y:S02]  /*80a0*/  I2IP.S8.S32.SAT R18, R25, R24, R26 ;  /* 0x0000001819127239 */ /* 0x000fe4000000141a */
[----:B------:R-:W-:Y:S02]  /*80b0*/  I2IP.S8.S32.SAT R19, R29, R28, R19 ;  /* 0x0000001c1d137239 */ /* 0x000fe40000001413 */
[----:B------:R-:W-:Y:S02]  /*80c0*/  LEA R0, R83, UR43, 0x3 ;  /* 0x0000002b53007c11 */ /* 0x000fe4000f8e18ff */
[----:B------:R-:W-:Y:S01]  /*80d0*/  @P6 SHF.L.U32 R2, R82, 0x1f, RZ ;  /* 0x0000001f52026819 */ /* 0x000fe200000006ff */
        /* <DEDUP_REMOVED lines=10> */
[----:B------:R-:W-:Y:S02]  /*8180*/  UIADD3 UR13, UPT, UPT, UR49, 0x20, URZ ;  /* 0x00000020310d7890 */ /* 0x000fe4000fffe0ff */
[----:B------:R-:W-:Y:S01]  /*8190*/  UIADD3 UR12, UPT, UPT, UR43, 0x5200, URZ ;  /* 0x000052002b0c7890 */ /* 0x000fe2000fffe0ff */
[----:B------:R-:W-:Y:S01]  /*81a0*/  UMOV UR14, UR50 ;  /* 0x00000032000e7c82 */ /* 0x000fe20008000000 */
[----:B------:R-:W-:Y:S01]  /*81b0*/  UMOV UR15, UR36 ;  /* 0x00000024000f7c82 */ /* 0x000fe20008000000 */
[----:B------:R-:W-:Y:S02]  /*81c0*/  UIADD3 UR9, UPT, UPT, UR49, 0xa0, URZ ;  /* 0x000000a031097890 */ /* 0x000fe4000fffe0ff */
[----:B------:R-:W-:Y:S01]  /*81d0*/  UIADD3 UR8, UPT, UPT, UR43, 0x5a00, URZ ;  /* 0x00005a002b087890 */ /* 0x000fe2000fffe0ff */
[----:B------:R-:W-:Y:S01]  /*81e0*/  UMOV UR10, UR50 ;  /* 0x00000032000a7c82 */ /* 0x000fe20008000000 */
[----:B------:R-:W-:Y:S01]  /*81f0*/  UMOV UR11, UR36 ;  /* 0x00000024000b7c82 */ /* 0x000fe20008000000 */
[----:B--2---:R-:W-:Y:S04]  /*8200*/  UIADD3 UR4, UP0, UPT, UR6, 0x680, URZ ;  /* 0x0000068006047890 */ /* 0x004fe8000ff1e0ff */
[----:B------:R-:W-:Y:S09]  /*8210*/  UIADD3.X UR5, UPT, UPT, URZ, UR7, URZ, UP0, !UPT ;  /* 0x00000007ff057290 */ /* 0x000ff200087fe4ff */
[----:B------:R2:W-:Y:S01]  /*8220*/  UTMASTG.3D [UR12], [UR4] ;  /* 0x0000000c040073b5 */ /* 0x0005e20008010000 */
[----:B------:R2:W-:Y:S01]  /*8230*/  UTMASTG.3D [UR8], [UR4] ;  /* 0x00000008040073b5 */ /* 0x0005e20008010000 */
[----:B------:R0:W-:Y:S01]  /*8240*/  UTMACMDFLUSH ;  /* 0x00000000000079b7 */ /* 0x0001e20000000000 */
[----:B--2---:R-:W-:Y:S04]  /*8250*/  DEPBAR.LE SB0, 0x1 ;  /* 0x000080400000791a */ /* 0x004fe80000000000 */
.L_x_126:
[----:B------:R-:W-:Y:S05]  /*8260*/  BSYNC.RECONVERGENT B0 ;  /* 0x0000000000007941 */ /* 0x000fea0003800200 */
.L_x_125:
        /* <DEDUP_REMOVED lines=14> */
.L_x_130:
[----:B------:R-:W-:Y:S05]  /*8350*/  BSYNC B0 ;  /* 0x0000000000007941 */ /* 0x000fea0003800000 */
.L_x_129:
[----:B------:R-:W-:Y:S01]  /*8360*/  ISETP.NE.AND P0, PT, R53, RZ, PT ;  /* 0x000000ff3500720c */ /* 0x000fe20003f05270 */
[----:B------:R-:W-:Y:S11]  /*8370*/  VIADD R83, R83, 0x1 ;  /* 0x0000000153537836 */ /* 0x000ff60000000000 */
[----:B------:R-:W-:Y:S01]  /*8380*/  @!UPT UIADD3 URZ, UPT, UPT, URZ, URZ, URZ ;  /* 0x000000fffffff290 */ /* 0x000fe2000fffe0ff */
[----:B------:R3:W4:Y:S04]  /*8390*/  @P0 LDS.128 R48, [R2+0x200] ;  /* 0x0002000002300984 */ /* 0x0007280000000c00 */
[----:B------:R1:W1:Y:S01]  /*83a0*/  @P0 LDS.128 R44, [R3+0x200] ;  /* 0x00020000032c0984 */ /* 0x0002620000000c00 */
        /* <DEDUP_REMOVED lines=8> */
[----:B---3--:R-:W-:Y:S02]  /*8430*/  VIADD R2, R0, 0x70 ;  /* 0x0000007000027836 */ /* 0x008fe40000000000 */
[----:B--2---:R-:W-:Y:S05]  /*8440*/  IMAD.U32 R0, RZ, RZ, UR46 ;  /* 0x0000002eff007e24 */ /* 0x004fea000f8e00ff */
[----:B------:R-:W-:Y:S04]  /*8450*/  PRMT R0, R0, 0x654, R2 ;  /* 0x0000065400007816 */ /* 0x000fe80000000002 */
[----:B-----5:R2:W-:Y:S02]  /*8460*/  SYNCS.ARRIVE.TRANS64.RED.A1T0 RZ, [R0+URZ], RZ ;  /* 0x000000ff00ff79a7 */ /* 0x0205e400081004ff */
[----:B--2---:R-:W-:Y:S04]  /*8470*/  SEL R0, RZ, 0x1, P0 ;  /* 0x00000001ff007807 */ /* 0x004fe80000000000 */
[----:B-1--4-:R-:W-:Y:S02]  /*8480*/  LOP3.LUT R82, R82, R0, RZ, 0x3c, !PT ;  /* 0x0000000052527212 */ /* 0x012fe400078e3cff */
.L_x_128:
[----:B------:R-:W-:Y:S05]  /*8490*/  BSYNC B1 ;  /* 0x0000000000017941 */ /* 0x000fea0003800000 */
.L_x_127:
        /* <DEDUP_REMOVED lines=21> */
.L_x_132:
        /* <DEDUP_REMOVED lines=35> */
[----:B------:R-:W-:Y:S01]  /*8820*/  SHF.L.U32 R0, R48, 0x10, RZ ;  /* 0x0000001030007819 */ /* 0x000fe200000006ff */
        /* <DEDUP_REMOVED lines=114> */
[----:B------:R-:W-:Y:S02]  /*8f50*/  UMOV UR11, UR36 ;  /* 0x00000024000b7c82 */ /* 0x000fe40008000000 */
[----:B------:R-:W-:Y:S01]  /*8f60*/  MOV R86, UR4 ;  /* 0x0000000400567c02 */ /* 0x000fe20008000f00 */
[----:B------:R-:W-:Y:S02]  /*8f70*/  UIADD3 UR13, UPT, UPT, UR49, 0xc0, URZ ;  /* 0x000000c0310d7890 */ /* 0x000fe4000fffe0ff */
[----:B------:R-:W-:Y:S01]  /*8f80*/  UIADD3 UR12, UPT, UPT, UR43, 0x4a00, URZ ;  /* 0x00004a002b0c7890 */ /* 0x000fe2000fffe0ff */
[----:B------:R-:W-:Y:S01]  /*8f90*/  R2UR UR8, R86 ;  /* 0x00000000560872ca */ /* 0x000fe200000e0000 */
        /* <DEDUP_REMOVED lines=8> */
.L_x_134:
[----:B------:R-:W-:Y:S05]  /*9020*/  BSYNC.RECONVERGENT B0 ;  /* 0x0000000000007941 */ /* 0x000fea0003800200 */
.L_x_133:
        /* <DEDUP_REMOVED lines=14> */
.L_x_138:
[----:B------:R-:W-:Y:S05]  /*9110*/  BSYNC B0 ;  /* 0x0000000000007941 */ /* 0x000fea0003800000 */
.L_x_137:
        /* <DEDUP_REMOVED lines=18> */
.L_x_136:
[----:B------:R-:W-:Y:S05]  /*9240*/  BSYNC B1 ;  /* 0x0000000000017941 */ /* 0x000fea0003800000 */
.L_x_135:
        /* <DEDUP_REMOVED lines=21> */
.L_x_140:
[----:B------:R-:W-:Y:S01]  /*93a0*/  ISETP.NE.AND P0, PT, R87, RZ, PT ;  /* 0x000000ff5700720c */ /* 0x000fe20003f05270 */
[----:B------:R-:W-:Y:S05]  /*93b0*/  WARPSYNC.ALL ;  /* 0x0000000000007948 */ /* 0x000fea0003800000 */
[----:B------:R-:W-:Y:S01]  /*93c0*/  R2UR UR4, R39 ;  /* 0x00000000270472ca */ /* 0x000fe200000e0000 */
[----:B------:R-:W-:Y:S01]  /*93d0*/  IMAD.U32 R64, R46, 0x10000, RZ ;  /* 0x000100002e407824 */ /* 0x000fe200078e00ff */
[----:B------:R-:W-:Y:S01]  /*93e0*/  SHF.L.U32 R41, R44, 0x10, RZ ;  /* 0x000000102c297819 */ /* 0x000fe200000006ff */
[----:B----4-:R-:W-:Y:S01]  /*93f0*/  IMAD.U32 R63, R48, 0x10000, RZ ;  /* 0x00010000303f7824 */ /* 0x010fe200078e00ff */
[----:B------:R-:W-:Y:S01]  /*9400*/  PRMT R39, R44, 0x8880, RZ ;  /* 0x000088802c277816 */ /* 0x000fe200000000ff */
[----:B------:R-:W-:Y:S01]  /*9410*/  IMAD.U32 R53, R50, 0x10000, RZ ;  /* 0x0001000032357824 */ /* 0x000fe200078e00ff */
[----:B------:R-:W-:Y:S01]  /*9420*/  SHF.L.U32 R42, R44, 0x8, RZ ;  /* 0x000000082c2a7819 */ /* 0x000fe200000006ff */
[----:B------:R-:W-:Y:S01]  /*9430*/  BSSY.RECONVERGENT B0, `(.L_x_141) ;  /* 0x00000a1000007945 */ /* 0x000fe20003800200 */
[----:B------:R-:W-:Y:S02]  /*9440*/  SHF.R.S32.HI R41, RZ, 0x18, R41 ;  /* 0x00000018ff297819 */ /* 0x000fe40000011429 */
[----:B------:R-:W-:Y:S02]  /*9450*/  SHF.R.S32.HI R42, RZ, 0x18, R42 ;  /* 0x00000018ff2a7819 */ /* 0x000fe4000001142a */
[----:B------:R-:W-:Y:S01]  /*9460*/  SHF.R.S32.HI R43, RZ, 0x18, R44 ;  /* 0x00000018ff2b7819 */ /* 0x000fe2000001142c */
[----:B-1----:R-:W1:Y:S01]  /*9470*/  LDTM.x32 R4, tmem[UR4+0x60] ;  /* 0x00006004000479ee */ /* 0x002e6200082c0000 */
[----:B------:R-:W-:Y:S01]  /*9480*/  NOP ;  /* 0x0000000000007918 */ /* 0x000fe20000000000 */
[----:B------:R-:W-:Y:S02]  /*9490*/  IADD3 R80, PT, PT, R80, 0xe0, RZ ;  /* 0x000000e050507810 */ /* 0x000fe40007ffe0ff */
[C---:B------:R-:W-:Y:S02]  /*94a0*/  PRMT R69, R45.reuse, 0x8880, RZ ;  /* 0x000088802d457816 */ /* 0x040fe400000000ff */
[----:B------:R-:W-:Y:S02]  /*94b0*/  LOP3.LUT R80, R80, 0xfefffff8, RZ, 0xc0, !PT ;  /* 0xfefffff850507812 */ /* 0x000fe400078ec0ff */
[----:B------:R-:W-:Y:S02]  /*94c0*/  SHF.L.U32 R68, R45, 0x10, RZ ;  /* 0x000000102d447819 */ /* 0x000fe400000006ff */
[----:B-1----:R1:W-:Y:S01]  /*94d0*/  SYNCS.ARRIVE.TRANS64.RED.A1T0 RZ, [R80+URZ], RZ ;  /* 0x000000ff50ff79a7 */ /* 0x0023e200081004ff */
[----:B------:R-:W-:Y:S02]  /*94e0*/  SHF.R.S32.HI R44, RZ, 0x18, R45 ;  /* 0x00000018ff2c7819 */ /* 0x000fe4000001142d */
[----:B------:R-:W-:Y:S02]  /*94f0*/  PRMT R66, R46, 0x8880, RZ ;  /* 0x000088802e427816 */ /* 0x000fe400000000ff */
[C---:B------:R-:W-:Y:S02]  /*9500*/  PRMT R60, R47.reuse, 0x8880, RZ ;  /* 0x000088802f3c7816 */ /* 0x040fe400000000ff */
[C---:B------:R-:W-:Y:S02]  /*9510*/  SHF.L.U32 R59, R47.reuse, 0x10, RZ ;  /* 0x000000102f3b7819 */ /* 0x040fe400000006ff */
[----:B------:R-:W-:Y:S02]  /*9520*/  SHF.L.U32 R58, R47, 0x8, RZ ;  /* 0x000000082f3a7819 */ /* 0x000fe400000006ff */
[C---:B------:R-:W-:Y:S02]  /*9530*/  PRMT R65, R48.reuse, 0x8880, RZ ;  /* 0x0000888030417816 */ /* 0x040fe400000000ff */
[----:B------:R-:W-:Y:S01]  /*9540*/  SHF.L.U32 R62, R48, 0x8, RZ ;  /* 0x00000008303e7819 */ /* 0x000fe200000006ff */
[C---:B------:R-:W-:Y:S01]  /*9550*/  IMAD R0, R38.reuse, R4, RZ ;  /* 0x0000000426007224 */ /* 0x040fe200078e02ff */
[----:B------:R-:W-:Y:S01]  /*9560*/  SHF.R.S32.HI R4, RZ, 0x18, R68 ;  /* 0x00000018ff047819 */ /* 0x000fe20000011444 */
[C---:B------:R-:W-:Y:S01]  /*9570*/  IMAD R2, R38.reuse, R5, RZ ;  /* 0x0000000526027224 */ /* 0x040fe200078e02ff */
[C---:B------:R-:W-:Y:S01]  /*9580*/  PRMT R57, R49.reuse, 0x8880, RZ ;  /* 0x0000888031397816 */ /* 0x040fe200000000ff */
[C---:B------:R-:W-:Y:S01]  /*9590*/  IMAD R3, R38.reuse, R6, RZ ;  /* 0x0000000626037224 */ /* 0x040fe200078e02ff */
[----:B------:R-:W-:Y:S01]  /*95a0*/  SHF.L.U32 R56, R49, 0x10, RZ ;  /* 0x0000001031387819 */ /* 0x000fe200000006ff */
[----:B------:R-:W-:Y:S01]  /*95b0*/  IMAD R0, R39, R40, R0 ;  /* 0x0000002827007224 */ /* 0x000fe200078e0200 */
[----:B------:R-:W-:Y:S01]  /*95c0*/  MOV R39, R66 ;  /* 0x0000004200277202 */ /* 0x000fe20000000f00 */
[----:B------:R-:W-:Y:S01]  /*95d0*/  IMAD R7, R38, R7, RZ ;  /* 0x0000000726077224 */ /* 0x000fe200078e02ff */
[----:B------:R-:W-:Y:S01]  /*95e0*/  SHF.L.U32 R55, R49, 0x8, RZ ;  /* 0x0000000831377819 */ /* 0x000fe200000006ff */
[-C--:B------:R-:W-:Y:S01]  /*95f0*/  IMAD R2, R41, R40.reuse, R2 ;  /* 0x0000002829027224 */ /* 0x080fe200078e0202 */
[----:B------:R-:W-:Y:S01]  /*9600*/  SHF.R.S32.HI R41, RZ, 0x18, R48 ;  /* 0x00000018ff297819 */ /* 0x000fe20000011430 */
[-C--:B------:R-:W-:Y:S01]  /*9610*/  IMAD R3, R42, R40.reuse, R3 ;  /* 0x000000282a037224 */ /* 0x080fe200078e0203 */
[----:B------:R-:W-:Y:S01]  /*9620*/  SHF.L.U32 R48, R51, 0x8, RZ ;  /* 0x0000000833307819 */ /* 0x000fe200000006ff */
[----:B------:R-:W-:Y:S01]  /*9630*/  IMAD R7, R43, R40, R7 ;  /* 0x000000282b077224 */ /* 0x000fe200078e0207 */
[----:B------:R-:W-:Y:S01]  /*9640*/  SHF.L.U32 R67, R45, 0x8, RZ ;  /* 0x000000082d437819 */ /* 0x000fe200000006ff */
[C---:B------:R-:W-:Y:S01]  /*9650*/  IMAD R8, R38.reuse, R8, RZ ;  /* 0x0000000826087224 */ /* 0x040fe200078e02ff */
[----:B------:R-:W-:Y:S01]  /*9660*/  SHF.R.S32.HI R45, RZ, 0x18, R46 ;  /* 0x00000018ff2d7819 */ /* 0x000fe2000001142e */
[----:B------:R-:W-:Y:S01]  /*9670*/  IMAD R9, R38, R9, RZ ;  /* 0x0000000926097224 */ /* 0x000fe200078e02ff */
[----:B------:R-:W-:Y:S01]  /*9680*/  SHF.L.U32 R61, R46, 0x8, RZ ;  /* 0x000000082e3d7819 */ /* 0x000fe200000006ff */
[C---:B------:R-:W-:Y:S01]  /*9690*/  IMAD R10, R38.reuse, R10, RZ ;  /* 0x0000000a260a7224 */ /* 0x040fe200078e02ff */
[----:B------:R-:W-:Y:S01]  /*96a0*/  SHF.R.S32.HI R46, RZ, 0x18, R47 ;  /* 0x00000018ff2e7819 */ /* 0x000fe2000001142f */
[C---:B------:R-:W-:Y:S01]  /*96b0*/  IMAD R11, R38.reuse, R11, RZ ;  /* 0x0000000b260b7224 */ /* 0x040fe200078e02ff */
[----:B------:R-:W-:Y:S01]  /*96c0*/  SHF.R.S32.HI R42, RZ, 0x18, R49 ;  /* 0x00000018ff2a7819 */ /* 0x000fe20000011431 */
[----:B------:R-:W-:Y:S01]  /*96d0*/  IMAD R6, R38, R15, RZ ;  /* 0x0000000f26067224 */ /* 0x000fe200078e02ff */
[----:B------:R-:W-:Y:S01]  /*96e0*/  PRMT R54, R50, 0x8880, RZ ;  /* 0x0000888032367816 */ /* 0x000fe200000000ff */
[----:B------:R-:W-:Y:S01]  /*96f0*/  IMAD R15, R38, R20, RZ ;  /* 0x00000014260f7224 */ /* 0x000fe200078e02ff */
[----:B------:R-:W-:Y:S01]  /*9700*/  SHF.L.U32 R52, R50, 0x8, RZ ;  /* 0x0000000832347819 */ /* 0x000fe200000006ff */
[C---:B------:R-:W-:Y:S01]  /*9710*/  IMAD R20, R38.reuse, R25, RZ ;  /* 0x0000001926147224 */ /* 0x040fe200078e02ff */
[----:B------:R-:W-:Y:S01]  /*9720*/  SHF.R.S32.HI R43, RZ, 0x18, R50 ;  /* 0x00000018ff2b7819 */ /* 0x000fe20000011432 */
[C---:B------:R-:W-:Y:S01]  /*9730*/  IMAD R25, R38.reuse, R30, RZ ;  /* 0x0000001e26197224 */ /* 0x040fe200078e02ff */
[C---:B------:R-:W-:Y:S01]  /*9740*/  PRMT R50, R51.reuse, 0x8880, RZ ;  /* 0x0000888033327816 */ /* 0x040fe200000000ff */
[C---:B------:R-:W-:Y:S01]  /*9750*/  IMAD R30, R38.reuse, R35, RZ ;  /* 0x00000023261e7224 */ /* 0x040fe200078e02ff */
[----:B------:R-:W-:Y:S02]  /*9760*/  SHF.L.U32 R49, R51, 0x10, RZ ;  /* 0x0000001033317819 */ /* 0x000fe400000006ff */
[----:B------:R-:W-:Y:S02]  /*9770*/  SHF.R.S32.HI R47, RZ, 0x18, R51 ;  /* 0x00000018ff2f7819 */ /* 0x000fe40000011433 */
[----:B------:R-:W-:Y:S01]  /*9780*/  I2IP.S8.S32.SAT R51, R7, R3, RZ ;  /* 0x0000000307337239 */ /* 0x000fe200000014ff */
[----:B------:R-:W-:Y:S01]  /*9790*/  IMAD.MOV.U32 R3, RZ, RZ, R69 ;  /* 0x000000ffff037224 */ /* 0x000fe200078e0045 */
[----:B------:R-:W-:Y:S01]  /*97a0*/  SHF.R.S32.HI R5, RZ, 0x18, R67 ;  /* 0x00000018ff057819 */ /* 0x000fe20000011443 */
[----:B------:R-:W-:Y:S01]  /*97b0*/  IMAD R7, R38, R16, RZ ;  /* 0x0000001026077224 */ /* 0x000fe200078e02ff */
[----:B------:R-:W-:Y:S01]  /*97c0*/  IADD3 R36, PT, PT, R36, 0x1, RZ ;  /* 0x0000000124247810 */ /* 0x000fe20007ffe0ff */
[-C--:B------:R-:W-:Y:S02]  /*97d0*/  IMAD R8, R3, R40.reuse, R8 ;  /* 0x0000002803087224 */ /* 0x080fe400078e0208 */
[-C--:B------:R-:W-:Y:S02]  /*97e0*/  IMAD R9, R4, R40.reuse, R9 ;  /* 0x0000002804097224 */ /* 0x080fe400078e0209 */
[-C--:B------:R-:W-:Y:S02]  /*97f0*/  IMAD R10, R5, R40.reuse, R10 ;  /* 0x00000028050a7224 */ /* 0x080fe400078e020a */
[----:B------:R-:W-:Y:S02]  /*9800*/  IMAD R11, R44, R40, R11 ;  /* 0x000000282c0b7224 */ /* 0x000fe400078e020b */
[C---:B------:R-:W-:Y:S02]  /*9810*/  IMAD R3, R38.reuse, R12, RZ ;  /* 0x0000000c26037224 */ /* 0x040fe400078e02ff */
[C---:B------:R-:W-:Y:S01]  /*9820*/  IMAD R12, R38.reuse, R17, RZ ;  /* 0x00000011260c7224 */ /* 0x040fe200078e02ff */
[----:B------:R-:W-:Y:S01]  /*9830*/  I2IP.S8.S32.SAT R11, R11, R10, RZ ;  /* 0x0000000a0b0b7239 */ /* 0x000fe200000014ff */
[C---:B------:R-:W-:Y:S01]  /*9840*/  IMAD R17, R38.reuse, R22, RZ ;  /* 0x0000001626117224 */ /* 0x040fe200078e02ff */
[----:B------:R-:W-:Y:S01]  /*9850*/  SHF.R.S32.HI R10, RZ, 0x18, R64 ;  /* 0x00000018ff0a7819 */ /* 0x000fe20000011440 */
[C---:B------:R-:W-:Y:S02]  /*9860*/  IMAD R22, R38.reuse, R27, RZ ;  /* 0x0000001b26167224 */ /* 0x040fe400078e02ff */
[----:B------:R-:W-:Y:S01]  /*9870*/  IMAD R27, R38, R32, RZ ;  /* 0x00000020261b7224 */ /* 0x000fe200078e02ff */
[----:B------:R-:W-:Y:S01]  /*9880*/  I2IP.S8.S32.SAT R32, R2, R0, R51 ;  /* 0x0000000002207239 */ /* 0x000fe20000001433 */
[C---:B------:R-:W-:Y:S01]  /*9890*/  IMAD R4, R38.reuse, R13, RZ ;  /* 0x0000000d26047224 */ /* 0x040fe200078e02ff */
[----:B------:R-:W-:Y:S01]  /*98a0*/  SHF.R.S32.HI R0, RZ, 0x18, R61 ;  /* 0x00000018ff007819 */ /* 0x000fe2000001143d */
[C---:B------:R-:W-:Y:S01]  /*98b0*/  IMAD R5, R38.reuse, R14, RZ ;  /* 0x0000000e26057224 */ /* 0x040fe200078e02ff */
[----:B------:R-:W-:Y:S01]  /*98c0*/  MOV R2, R60 ;  /* 0x0000003c00027202 */ /* 0x000fe20000000f00 */
[C---:B------:R-:W-:Y:S02]  /*98d0*/  IMAD R13, R38.reuse, R18, RZ ;  /* 0x00000012260d7224 */ /* 0x040fe400078e02ff */
[----:B------:R-:W-:Y:S02]  /*98e0*/  IMAD R3, R39, R40, R3 ;  /* 0x0000002827037224 */ /* 0x000fe400078e0203 */
[C---:B------:R-:W-:Y:S02]  /*98f0*/  IMAD R18, R38.reuse, R23, RZ ;  /* 0x0000001726127224 */ /* 0x040fe400078e02ff */
[----:B------:R-:W-:Y:S02]  /*9900*/  IMAD R23, R38, R28, RZ ;  /* 0x0000001c26177224 */ /* 0x000fe400078e02ff */
[----:B------:R-:W-:Y:S02]  /*9910*/  IMAD R4, R10, R40, R4 ;  /* 0x000000280a047224 */ /* 0x000fe400078e0204 */
[----:B------:R-:W-:Y:S01]  /*9920*/  IMAD R28, R38, R33, RZ ;  /* 0x00000021261c7224 */ /* 0x000fe200078e02ff */
[----:B------:R-:W-:Y:S01]  /*9930*/  I2IP.S8.S32.SAT R33, R9, R8, R11 ;  /* 0x0000000809217239 */ /* 0x000fe2000000140b */
[-C--:B------:R-:W-:Y:S01]  /*9940*/  IMAD R5, R0, R40.reuse, R5 ;  /* 0x0000002800057224 */ /* 0x080fe200078e0205 */
[----:B------:R-:W-:Y:S01]  /*9950*/  SHF.R.S32.HI R8, RZ, 0x18, R59 ;  /* 0x00000018ff087819 */ /* 0x000fe2000001143b */
[-C--:B------:R-:W-:Y:S01]  /*9960*/  IMAD R6, R45, R40.reuse, R6 ;  /* 0x000000282d067224 */ /* 0x080fe200078e0206 */
[----:B------:R-:W-:Y:S01]  /*9970*/  SHF.R.S32.HI R9, RZ, 0x18, R58 ;  /* 0x00000018ff097819 */ /* 0x000fe2000001143a */
[-C--:B------:R-:W-:Y:S01]  /*9980*/  IMAD R7, R2, R40.reuse, R7 ;  /* 0x0000002802077224 */ /* 0x080fe200078e0207 */
[----:B------:R-:W-:Y:S01]  /*9990*/  MOV R0, R65 ;  /* 0x0000004100007202 */ /* 0x000fe20000000f00 */
[----:B------:R-:W-:Y:S01]  /*99a0*/  IMAD R14, R38, R19, RZ ;  /* 0x00000013260e7224 */ /* 0x000fe200078e02ff */
[----:B------:R-:W-:Y:S01]  /*99b0*/  I2IP.S8.S32.SAT R5, R6, R5, RZ ;  /* 0x0000000506057239 */ /* 0x000fe200000014ff */
[-C--:B------:R-:W-:Y:S01]  /*99c0*/  IMAD R12, R8, R40.reuse, R12 ;  /* 0x00000028080c7224 */ /* 0x080fe200078e020c */
[----:B------:R-:W-:Y:S01]  /*99d0*/  SHF.R.S32.HI R2, RZ, 0x18, R63 ;  /* 0x00000018ff027819 */ /* 0x000fe2000001143f */
[-C--:B------:R-:W-:Y:S01]  /*99e0*/  IMAD R13, R9, R40.reuse, R13 ;  /* 0x00000028090d7224 */ /* 0x080fe200078e020d */
[----:B------:R-:W-:Y:S01]  /*99f0*/  SHF.R.S32.HI R8, RZ, 0x18, R62 ;  /* 0x00000018ff087819 */ /* 0x000fe2000001143e */
[----:B------:R-:W-:Y:S02]  /*9a00*/  IMAD R16, R38, R21, RZ ;  /* 0x0000001526107224 */ /* 0x000fe400078e02ff */
[-C--:B------:R-:W-:Y:S02]  /*9a10*/  IMAD R14, R46, R40.reuse, R14 ;  /* 0x000000282e0e7224 */ /* 0x080fe400078e020e */
[-C--:B------:R-:W-:Y:S02]  /*9a20*/  IMAD R15, R0, R40.reuse, R15 ;  /* 0x00000028000f7224 */ /* 0x080fe400078e020f */
[----:B------:R-:W-:Y:S01]  /*9a30*/  IMAD R16, R2, R40, R16 ;  /* 0x0000002802107224 */ /* 0x000fe200078e0210 */
[----:B------:R-:W-:Y:S01]  /*9a40*/  I2IP.S8.S32.SAT R13, R14, R13, RZ ;  /* 0x0000000d0e0d7239 */ /* 0x000fe200000014ff */
[C---:B------:R-:W-:Y:S01]  /*9a50*/  IMAD R19, R38.reuse, R24, RZ ;  /* 0x0000001826137224 */ /* 0x040fe200078e02ff */
[----:B------:R-:W-:Y:S01]  /*9a60*/  SHF.R.S32.HI R2, RZ, 0x18, R56 ;  /* 0x00000018ff027819 */ /* 0x000fe20000011438 */
[----:B------:R-:W-:Y:S01]  /*9a70*/  IMAD R24, R38, R29, RZ ;  /* 0x0000001d26187224 */ /* 0x000fe200078e02ff */
[----:B------:R-:W-:Y:S01]  /*9a80*/  I2IP.S8.S32.SAT R35, R12, R7, R13 ;  /* 0x000000070c237239 */ /* 0x000fe2000000140d */
[----:B------:R-:W-:Y:S02]  /*9a90*/  IMAD R17, R8, R40, R17 ;  /* 0x0000002808117224 */ /* 0x000fe400078e0211 */
[----:B------:R-:W-:Y:S02]  /*9aa0*/  IMAD.MOV.U32 R0, RZ, RZ, R57 ;  /* 0x000000ffff007224 */ /* 0x000fe400078e0039 */
[----:B------:R-:W-:Y:S01]  /*9ab0*/  IMAD R29, R38, R34, RZ ;  /* 0x00000022261d7224 */ /* 0x000fe200078e02ff */
[----:B------:R-:W-:Y:S01]  /*9ac0*/  I2IP.S8.S32.SAT R34, R4, R3, R5 ;  /* 0x0000000304227239 */ /* 0x000fe20000001405 */
[-C--:B------:R-:W-:Y:S01]  /*9ad0*/  IMAD R18, R41, R40.reuse, R18 ;  /* 0x0000002829127224 */ /* 0x080fe200078e0212 */
[----:B------:R-:W-:Y:S01]  /*9ae0*/  SHF.R.S32.HI R3, RZ, 0x18, R55 ;  /* 0x00000018ff037819 */ /* 0x000fe20000011437 */
[----:B------:R-:W-:Y:S01]  /*9af0*/  IMAD R19, R0, R40, R19 ;  /* 0x0000002800137224 */ /* 0x000fe200078e0213 */
[----:B------:R-:W-:Y:S01]  /*9b00*/  MOV R0, R54 ;  /* 0x0000003600007202 */ /* 0x000fe20000000f00 */
[----:B------:R1:W-:Y:S01]  /*9b10*/  STS.128 [R74+UR43+0x5200], R32 ;  /* 0x005200204a007988 */ /* 0x0003e20008000c2b */
        /* <DEDUP_REMOVED lines=8> */
[----:B------:R-:W-:Y:S01]  /*9ba0*/  I2IP.S8.S32.SAT R16, R16, R15, R17 ;  /* 0x0000000f10107239 */ /* 0x000fe20000001411 */
[-C--:B------:R-:W-:Y:S01]  /*9bb0*/  IMAD R23, R0, R40.reuse, R23 ;  /* 0x0000002800177224 */ /* 0x080fe200078e0217 */
[----:B------:R-:W-:Y:S01]  /*9bc0*/  SHF.R.S32.HI R0, RZ, 0x18, R52 ;  /* 0x00000018ff007819 */ /* 0x000fe20000011434 */
[----:B------:R-:W-:Y:S01]  /*9bd0*/  IMAD R24, R2, R40, R24 ;  /* 0x0000002802187224 */ /* 0x000fe200078e0218 */
[----:B------:R-:W-:Y:S01]  /*9be0*/  MOV R2, R50 ;  /* 0x0000003200027202 */ /* 0x000fe20000000f00 */
[----:B------:R-:W-:Y:S01]  /*9bf0*/  IMAD R26, R38, R31, RZ ;  /* 0x0000001f261a7224 */ /* 0x000fe200078e02ff */
[----:B------:R-:W-:Y:S01]  /*9c00*/  I2IP.S8.S32.SAT R17, R22, R21, RZ ;  /* 0x0000001516117239 */ /* 0x000fe200000014ff */
[-C--:B------:R-:W-:Y:S02]  /*9c10*/  IMAD R25, R0, R40.reuse, R25 ;  /* 0x0000002800197224 */ /* 0x080fe400078e0219 */
[-C--:B------:R-:W-:Y:S01]  /*9c20*/  IMAD R26, R43, R40.reuse, R26 ;  /* 0x000000282b1a7224 */ /* 0x080fe200078e021a */
[----:B------:R-:W-:Y:S01]  /*9c30*/  I2IP.S8.S32.SAT R17, R20, R19, R17 ;  /* 0x0000001314117239 */ /* 0x000fe20000001411 */
[-C--:B------:R-:W-:Y:S02]  /*9c40*/  IMAD R27, R2, R40.reuse, R27 ;  /* 0x00000028021b7224 */ /* 0x080fe400078e021b */
[-C--:B------:R-:W-:Y:S01]  /*9c50*/  IMAD R28, R3, R40.reuse, R28 ;  /* 0x00000028031c7224 */ /* 0x080fe200078e021c */
[----:B------:R-:W-:Y:S01]  /*9c60*/  I2IP.S8.S32.SAT R18, R26, R25, RZ ;  /* 0x000000191a127239 */ /* 0x000fe200000014ff */
[-C--:B------:R-:W-:Y:S02]  /*9c70*/  IMAD R29, R4, R40.reuse, R29 ;  /* 0x00000028041d7224 */ /* 0x080fe400078e021d */
[----:B------:R-:W-:Y:S01]  /*9c80*/  IMAD R30, R47, R40, R30 ;  /* 0x000000282f1e7224 */ /* 0x000fe200078e021e */
[----:B------:R-:W-:Y:S04]  /*9c90*/  I2IP.S8.S32.SAT R18, R24, R23, R18 ;  /* 0x0000001718127239 */ /* 0x000fe80000001412 */
        /* <DEDUP_REMOVED lines=26> */
.L_x_142:
[----:B------:R-:W-:Y:S05]  /*9e40*/  BSYNC.RECONVERGENT B0 ;  /* 0x0000000000007941 */ /* 0x000fea0003800200 */
.L_x_141:
[----:B------:R-:W-:Y:S01]  /*9e50*/  R2UR UR4, R78 ;  /* 0x000000004e0472ca */ /* 0x000fe200000e0000 */
[----:B------:R-:W-:Y:S01]  /*9e60*/  BAR.SYNC.DEFER_BLOCKING 0x1, 0x80 ;  /* 0x0042000000007b1d */ /* 0x000fe20000010000 */
[----:B------:R-:W-:Y:S01]  /*9e70*/  ISETP.NE.AND P0, PT, R81, 0x2, PT ;  /* 0x000000025100780c */ /* 0x000fe20003f05270 */
[----:B------:R-:W-:Y:S01]  /*9e80*/  UISETP.NE.AND UP0, UPT, UR44, URZ, UPT ;  /* 0x000000ff2c00728c */ /* 0x000fe2000bf05270 */
[----:B------:R-:W-:Y:S01]  /*9e90*/  ISETP.NE.AND P1, PT, R36, 0x4, PT ;  /* 0x000000042400780c */ /* 0x000fe20003f25270 */
[----:B------:R-:W-:Y:S01]  /*9ea0*/  UIADD3 UR30, UPT, UPT, UR37, UR63, URZ ;  /* 0x0000003f251e7290 */ /* 0x000fe2000fffe0ff */
[----:B------:R-:W-:Y:S02]  /*9eb0*/  SEL R2, RZ, 0x1, P0 ;  /* 0x00000001ff027807 */ /* 0x000fe40000000000 */
[----:B------:R-:W-:Y:S02]  /*9ec0*/  SEL R0, RZ, 0x1, P1 ;  /* 0x00000001ff007807 */ /* 0x000fe40000800000 */
[----:B------:R-:W-:Y:S02]  /*9ed0*/  LOP3.LUT R84, R84, R2, RZ, 0x3c, !PT ;  /* 0x0000000254547212 */ /* 0x000fe400078e3cff */
[----:B------:R-:W-:Y:S01]  /*9ee0*/  LOP3.LUT R85, R85, R0, RZ, 0x3c, !PT ;  /* 0x0000000055557212 */ /* 0x000fe200078e3cff */
[----:B------:R-:W-:Y:S01]  /*9ef0*/  UIADD3 UR20, UPT, UPT, UR38, UR4, URZ ;  /* 0x0000000426147290 */ /* 0x000fe2000fffe0ff */
[----:B------:R-:W-:Y:S02]  /*9f00*/  SEL R81, R81, RZ, P0 ;  /* 0x000000ff51517207 */ /* 0x000fe40000000000 */
[----:B------:R-:W-:Y:S01]  /*9f10*/  SEL R36, R36, RZ, P1 ;  /* 0x000000ff24247207 */ /* 0x000fe20000800000 */
[----:B------:R-:W-:Y:S01]  /*9f20*/  UMOV UR36, UR59 ;  /* 0x0000003b00247c82 */ /* 0x000fe20008000000 */
[----:B------:R-:W-:Y:S07]  /*9f30*/  BRA.U UP0, `(.L_x_143) ;  /* 0xffffffb900887547 */ /* 0x000fee000b83ffff */
[----:B------:R-:W-:Y:S05]  /*9f40*/  EXIT ;  /* 0x000000000000794d */ /* 0x000fea0003800000 */
.L_x_24:
[----:B--2---:R2:W3:Y:S02]  /*9f50*/  SYNCS.PHASECHK.TRANS64.TRYWAIT P0, [R0+URZ+0x110], R2 ;  /* 0x00011002000075a7 */ /* 0x0044e400080011ff */
[----:B---3--:R-:W-:Y:S05]  /*9f60*/  @!P0 NANOSLEEP.SYNCS 0x989680 ;  /* 0x009896800000895d */ /* 0x008fea0003900000 */
[----:B------:R-:W3:Y:S02]  /*9f70*/  @!P0 SYNCS.PHASECHK.TRANS64 P0, [R0+URZ+0x110], R2 ;  /* 0x00011002000085a7 */ /* 0x000ee400080010ff */
[----:B---3--:R-:W-:Y:S05]  /*9f80*/  @!P0 BRA `(.L_x_24) ;  /* 0xfffffffc00f08947 */ /* 0x008fea000383ffff */
[----:B------:R-:W-:Y:S05]  /*9f90*/  BRA `(.L_x_144) ;  /* 0xffffff7800b47947 */ /* 0x000fea000383ffff */
.L_x_27:
[----:B-1----:R-:W-:-:S07]  /*9fa0*/  MOV R0, UR33 ;  /* 0x0000002100007c02 */ /* 0x002fce0008000f00 */
.L_x_145:
[----:B-1----:R1:W2:Y:S02]  /*9fb0*/  SYNCS.PHASECHK.TRANS64.TRYWAIT P0, [R0+URZ+0x28], R3 ;  /* 0x00002803000075a7 */ /* 0x0022a400080011ff */
[----:B--2---:R-:W-:Y:S05]  /*9fc0*/  @!P0 NANOSLEEP.SYNCS 0x989680 ;  /* 0x009896800000895d */ /* 0x004fea0003900000 */
[----:B------:R-:W2:Y:S02]  /*9fd0*/  @!P0 SYNCS.PHASECHK.TRANS64 P0, [R0+URZ+0x28], R3 ;  /* 0x00002803000085a7 */ /* 0x000ea400080010ff */
[----:B--2---:R-:W-:Y:S05]  /*9fe0*/  @!P0 BRA `(.L_x_145) ;  /* 0xfffffffc00f08947 */ /* 0x004fea000383ffff */
[----:B------:R-:W-:Y:S05]  /*9ff0*/  BRA `(.L_x_26) ;  /* 0xffffff7c000c7947 */ /* 0x000fea000383ffff */
.L_x_34:
[----:B-1----:R-:W-:-:S07]  /*a000*/  MOV R0, UR17 ;  /* 0x0000001100007c02 */ /* 0x002fce0008000f00 */
.L_x_146:
[----:B-1----:R1:W2:Y:S02]  /*a010*/  SYNCS.PHASECHK.TRANS64.TRYWAIT P0, [R0+URZ+0x28], R3 ;  /* 0x00002803000075a7 */ /* 0x0022a400080011ff */
[----:B--2---:R-:W-:Y:S05]  /*a020*/  @!P0 NANOSLEEP.SYNCS 0x989680 ;  /* 0x009896800000895d */ /* 0x004fea0003900000 */
[----:B------:R-:W2:Y:S02]  /*a030*/  @!P0 SYNCS.PHASECHK.TRANS64 P0, [R0+URZ+0x28], R3 ;  /* 0x00002803000085a7 */ /* 0x000ea400080010ff */
[----:B--2---:R-:W-:Y:S05]  /*a040*/  @!P0 BRA `(.L_x_146) ;  /* 0xfffffffc00f08947 */ /* 0x004fea000383ffff */
[----:B------:R-:W-:Y:S05]  /*a050*/  BRA `(.L_x_33) ;  /* 0xffffff7c00cc7947 */ /* 0x000fea000383ffff */
.L_x_39:
[----:B-1----:R1:W2:Y:S02]  /*a060*/  SYNCS.PHASECHK.TRANS64.TRYWAIT P0, [R3+URZ+0xa0], R0 ;  /* 0x0000a000030075a7 */ /* 0x0022a400080011ff */
[----:B--2---:R-:W-:Y:S05]  /*a070*/  @!P0 NANOSLEEP.SYNCS 0x989680 ;  /* 0x009896800000895d */ /* 0x004fea0003900000 */
[----:B------:R-:W2:Y:S02]  /*a080*/  @!P0 SYNCS.PHASECHK.TRANS64 P0, [R3+URZ+0xa0], R0 ;  /* 0x0000a000030085a7 */ /* 0x000ea400080010ff */
[----:B--2---:R-:W-:Y:S05]  /*a090*/  @!P0 BRA `(.L_x_39) ;  /* 0xfffffffc00f08947 */ /* 0x004fea000383ffff */
[----:B------:R-:W-:Y:S05]  /*a0a0*/  BRA `(.L_x_147) ;  /* 0xffffff8000747947 */ /* 0x000fea000383ffff */
.L_x_43:
[----:B------:R-:W-:-:S07]  /*a0b0*/  MOV R0, UR4 ;  /* 0x0000000400007c02 */ /* 0x000fce0008000f00 */
.L_x_148:
[----:B-1----:R1:W2:Y:S02]  /*a0c0*/  SYNCS.PHASECHK.TRANS64.TRYWAIT P0, [R0+URZ], R2 ;  /* 0x00000002000075a7 */ /* 0x0022a400080011ff */
[----:B--2---:R-:W-:Y:S05]  /*a0d0*/  @!P0 NANOSLEEP.SYNCS 0x989680 ;  /* 0x009896800000895d */ /* 0x004fea0003900000 */
[----:B------:R-:W2:Y:S02]  /*a0e0*/  @!P0 SYNCS.PHASECHK.TRANS64 P0, [R0+URZ], R2 ;  /* 0x00000002000085a7 */ /* 0x000ea400080010ff */
[----:B--2---:R-:W-:Y:S05]  /*a0f0*/  @!P0 BRA `(.L_x_148) ;  /* 0xfffffffc00f08947 */ /* 0x004fea000383ffff */
[----:B------:R-:W-:Y:S05]  /*a100*/  BRA `(.L_x_149) ;  /* 0xffffff88001c7947 */ /* 0x000fea000383ffff */
.L_x_44:
[----:B------:R-:W-:-:S07]  /*a110*/  MOV R0, UR5 ;  /* 0x0000000500007c02 */ /* 0x000fce0008000f00 */
.L_x_150:
[----:B-1----:R1:W2:Y:S02]  /*a120*/  SYNCS.PHASECHK.TRANS64.TRYWAIT P0, [R0+URZ], R3 ;  /* 0x00000003000075a7 */ /* 0x0022a400080011ff */
[----:B--2---:R-:W-:Y:S05]  /*a130*/  @!P0 NANOSLEEP.SYNCS 0x989680 ;  /* 0x009896800000895d */ /* 0x004fea0003900000 */
[----:B------:R-:W2:Y:S02]  /*a140*/  @!P0 SYNCS.PHASECHK.TRANS64 P0, [R0+URZ], R3 ;  /* 0x00000003000085a7 */ /* 0x000ea400080010ff */
[----:B--2---:R-:W-:Y:S05]  /*a150*/  @!P0 BRA `(.L_x_150) ;  /* 0xfffffffc00f08947 */ /* 0x004fea000383ffff */
[----:B------:R-:W-:Y:S05]  /*a160*/  BRA `(.L_x_151) ;  /* 0xffffff8800287947 */ /* 0x000fea000383ffff */
.L_x_45:
[----:B------:R-:W-:-:S07]  /*a170*/  MOV R0, UR5 ;  /* 0x0000000500007c02 */ /* 0x000fce0008000f00 */
.L_x_152:
[----:B-1----:R1:W2:Y:S02]  /*a180*/  SYNCS.PHASECHK.TRANS64.TRYWAIT P0, [R0+URZ], R3 ;  /* 0x00000003000075a7 */ /* 0x0022a400080011ff */
[----:B--2---:R-:W-:Y:S05]  /*a190*/  @!P0 NANOSLEEP.SYNCS 0x989680 ;  /* 0x009896800000895d */ /* 0x004fea0003900000 */
[----:B------:R-:W2:Y:S02]  /*a1a0*/  @!P0 SYNCS.PHASECHK.TRANS64 P0, [R0+URZ], R3 ;  /* 0x00000003000085a7 */ /* 0x000ea400080010ff */
[----:B--2---:R-:W-:Y:S05]  /*a1b0*/  @!P0 BRA `(.L_x_152) ;  /* 0xfffffffc00f08947 */ /* 0x004fea000383ffff */
[----:B------:R-:W-:Y:S05]  /*a1c0*/  BRA `(.L_x_153) ;  /* 0xffffff8800347947 */ /* 0x000fea000383ffff */
.L_x_46:
[----:B------:R-:W-:-:S07]  /*a1d0*/  MOV R0, UR5 ;  /* 0x0000000500007c02 */ /* 0x000fce0008000f00 */
.L_x_154:
[----:B-1----:R1:W2:Y:S02]  /*a1e0*/  SYNCS.PHASECHK.TRANS64.TRYWAIT P0, [R0+URZ], R3 ;  /* 0x00000003000075a7 */ /* 0x0022a400080011ff */
[----:B--2---:R-:W-:Y:S05]  /*a1f0*/  @!P0 NANOSLEEP.SYNCS 0x989680 ;  /* 0x009896800000895d */ /* 0x004fea0003900000 */
[----:B------:R-:W2:Y:S02]  /*a200*/  @!P0 SYNCS.PHASECHK.TRANS64 P0, [R0+URZ], R3 ;  /* 0x00000003000085a7 */ /* 0x000ea400080010ff */
[----:B--2---:R-:W-:Y:S05]  /*a210*/  @!P0 BRA `(.L_x_154) ;  /* 0xfffffffc00f08947 */ /* 0x004fea000383ffff */
[----:B------:R-:W-:Y:S05]  /*a220*/  BRA `(.L_x_155) ;  /* 0xffffff8800407947 */ /* 0x000fea000383ffff */
.L_x_49:
[----:B-1----:R1:W2:Y:S02]  /*a230*/  SYNCS.PHASECHK.TRANS64.TRYWAIT P0, [R2+URZ+0x100], R4 ;  /* 0x00010004020075a7 */ /* 0x0022a400080011ff */
[----:B--2---:R-:W-:Y:S05]  /*a240*/  @!P0 NANOSLEEP.SYNCS 0x989680 ;  /* 0x009896800000895d */ /* 0x004fea0003900000 */
[----:B------:R-:W2:Y:S02]  /*a250*/  @!P0 SYNCS.PHASECHK.TRANS64 P0, [R2+URZ+0x100], R4 ;  /* 0x00010004020085a7 */ /* 0x000ea400080010ff */
[----:B--2---:R-:W-:Y:S05]  /*a260*/  @!P0 BRA `(.L_x_49) ;  /* 0xfffffffc00f08947 */ /* 0x004fea000383ffff */
[----:B------:R-:W-:Y:S05]  /*a270*/  BRA `(.L_x_156) ;  /* 0xffffff88009c7947 */ /* 0x000fea000383ffff */
.L_x_50:
[----:B------:R-:W-:-:S07]  /*a280*/  MOV R2, UR4 ;  /* 0x0000000400027c02 */ /* 0x000fce0008000f00 */
.L_x_157:
[----:B-1----:R1:W2:Y:S02]  /*a290*/  SYNCS.PHASECHK.TRANS64.TRYWAIT P0, [R2+URZ+0xb0], R5 ;  /* 0x0000b005020075a7 */ /* 0x0022a400080011ff */
[----:B--2---:R-:W-:Y:S05]  /*a2a0*/  @!P0 NANOSLEEP.SYNCS 0x989680 ;  /* 0x009896800000895d */ /* 0x004fea0003900000 */
[----:B------:R-:W2:Y:S02]  /*a2b0*/  @!P0 SYNCS.PHASECHK.TRANS64 P0, [R2+URZ+0xb0], R5 ;  /* 0x0000b005020085a7 */ /* 0x000ea400080010ff */
[----:B--2---:R-:W-:Y:S05]  /*a2c0*/  @!P0 BRA `(.L_x_157) ;  /* 0xfffffffc00f08947 */ /* 0x004fea000383ffff */
[----:B------:R-:W-:Y:S05]  /*a2d0*/  BRA `(.L_x_158) ;  /* 0xffffff8800ac7947 */ /* 0x000fea000383ffff */
.L_x_51:
[----:B-1----:R1:W2:Y:S02]  /*a2e0*/  SYNCS.PHASECHK.TRANS64.TRYWAIT P1, [R2+URZ+0xa0], R4 ;  /* 0x0000a004020075a7 */ /* 0x0022a400080211ff */
[----:B--2---:R-:W-:Y:S05]  /*a2f0*/  @!P1 NANOSLEEP.SYNCS 0x989680 ;  /* 0x009896800000995d */ /* 0x004fea0003900000 */
[----:B------:R-:W2:Y:S02]  /*a300*/  @!P1 SYNCS.PHASECHK.TRANS64 P1, [R2+URZ+0xa0], R4 ;  /* 0x0000a004020095a7 */ /* 0x000ea400080210ff */
[----:B--2---:R-:W-:Y:S05]  /*a310*/  @!P1 BRA `(.L_x_51) ;  /* 0xfffffffc00f09947 */ /* 0x004fea000383ffff */
[----:B------:R-:W-:Y:S05]  /*a320*/  BRA `(.L_x_159) ;  /* 0xffffff8800dc7947 */ /* 0x000fea000383ffff */
.L_x_54:
[----:B------:R-:W-:-:S07]  /*a330*/  MOV R0, UR4 ;  /* 0x0000000400007c02 */ /* 0x000fce0008000f00 */
.L_x_160:
[----:B-1----:R1:W2:Y:S02]  /*a340*/  SYNCS.PHASECHK.TRANS64.TRYWAIT P0, [R0+URZ+0xb0], R2 ;  /* 0x0000b002000075a7 */ /* 0x0022a400080011ff */
[----:B--2---:R-:W-:Y:S05]  /*a350*/  @!P0 NANOSLEEP.SYNCS 0x989680 ;  /* 0x009896800000895d */ /* 0x004fea0003900000 */
[----:B------:R-:W2:Y:S02]  /*a360*/  @!P0 SYNCS.PHASECHK.TRANS64 P0, [R0+URZ+0xb0], R2 ;  /* 0x0000b002000085a7 */ /* 0x000ea400080010ff */
[----:B--2---:R-:W-:Y:S05]  /*a370*/  @!P0 BRA `(.L_x_160) ;  /* 0xfffffffc00f08947 */ /* 0x004fea000383ffff */
[----:B------:R-:W-:Y:S05]  /*a380*/  BRA `(.L_x_53) ;  /* 0xffffff8c00307947 */ /* 0x000fea000383ffff */
.L_x_63:
[----:B-1----:R-:W-:-:S04]  /*a390*/  MOV R5, UR5 ;  /* 0x0000000500057c02 */ /* 0x002fc80008000f00 */
[----:B------:R1:W2:Y:S03]  /*a3a0*/  SYNCS.PHASECHK.TRANS64.TRYWAIT P0, [R5+URZ+0x8], R6 ;  /* 0x00000806050075a7 */ /* 0x0002a600080011ff */
[----:B--2---:R-:W-:Y:S05]  /*a3b0*/  @!P0 NANOSLEEP.SYNCS 0x989680 ;  /* 0x009896800000895d */ /* 0x004fea0003900000 */
[----:B------:R-:W2:Y:S02]  /*a3c0*/  @!P0 SYNCS.PHASECHK.TRANS64 P0, [R5+URZ+0x8], R6 ;  /* 0x00000806050085a7 */ /* 0x000ea400080010ff */
[----:B--2---:R-:W-:Y:S05]  /*a3d0*/  @!P0 BRA `(.L_x_63) ;  /* 0xfffffffc00ec8947 */ /* 0x004fea000383ffff */
[----:B------:R-:W-:Y:S05]  /*a3e0*/  BRA `(.L_x_62) ;  /* 0xffffff8c00e47947 */ /* 0x000fea000383ffff */
.L_x_65:
[----:B------:R-:W-:Y:S01]  /*a3f0*/  BSSY B0, `(.L_x_161) ;  /* 0x0000006000007945 */ /* 0x000fe20003800000 */
[----:B------:R-:W-:-:S07]  /*a400*/  MOV R15, 0xffffffff ;  /* 0xffffffff000f7802 */ /* 0x000fce0000000f00 */
[----:B-1---5:R-:W-:Y:S05]  /*a410*/  WARPSYNC.COLLECTIVE R15, `(.L_x_162) ;  /* 0x000000000f0c7348 */ /* 0x022fea0003c00000 */
[----:B------:R-:W-:Y:S02]  /*a420*/  ELECT P6, UR79, PT ;  /* 0x00000000004f782f */ /* 0x000fe400038c0000 */
[----:B------:R-:W-:Y:S01]  /*a430*/  MOV R14, UR79 ;  /* 0x0000004f000e7c02 */ /* 0x000fe20008000f00 */
[----:B-1---5:R-:W-:Y:S10]  /*a440*/  ENDCOLLECTIVE ;  /* 0x000000000000791b */ /* 0x022ff40003800000 */
.L_x_162:
[----:B------:R-:W-:Y:S05]  /*a450*/  BSYNC B0 ;  /* 0x0000000000007941 */ /* 0x000fea0003800000 */
.L_x_161:
[----:B------:R-:W-:Y:S05]  /*a460*/  BRA `(.L_x_163) ;  /* 0xffffff9000147947 */ /* 0x000fea000383ffff */
.L_x_67:
[----:B-1----:R-:W-:-:S04]  /*a470*/  MOV R0, UR5 ;  /* 0x0000000500007c02 */ /* 0x002fc80008000f00 */
[----:B------:R1:W2:Y:S03]  /*a480*/  SYNCS.PHASECHK.TRANS64.TRYWAIT P0, [R0+URZ+0x8], R4 ;  /* 0x00000804000075a7 */ /* 0x0002a600080011ff */
[----:B--2---:R-:W-:Y:S05]  /*a490*/  @!P0 NANOSLEEP.SYNCS 0x989680 ;  /* 0x009896800000895d */ /* 0x004fea0003900000 */
[----:B------:R-:W2:Y:S02]  /*a4a0*/  @!P0 SYNCS.PHASECHK.TRANS64 P0, [R0+URZ+0x8], R4 ;  /* 0x00000804000085a7 */ /* 0x000ea400080010ff */
[----:B--2---:R-:W-:Y:S05]  /*a4b0*/  @!P0 BRA `(.L_x_67) ;  /* 0xfffffffc00ec8947 */ /* 0x004fea000383ffff */
[----:B------:R-:W-:Y:S05]  /*a4c0*/  BRA `(.L_x_66) ;  /* 0xffffff9000187947 */ /* 0x000fea000383ffff */
.L_x_68:
[----:B-1----:R1:W2:Y:S02]  /*a4d0*/  SYNCS.PHASECHK.TRANS64.TRYWAIT P0, [R0+URZ+0xa0], R4 ;  /* 0x0000a004000075a7 */ /* 0x0022a400080011ff */
[----:B--2---:R-:W-:Y:S05]  /*a4e0*/  @!P0 NANOSLEEP.SYNCS 0x989680 ;  /* 0x009896800000895d */ /* 0x004fea0003900000 */
[----:B------:R-:W2:Y:S02]  /*a4f0*/  @!P0 SYNCS.PHASECHK.TRANS64 P0, [R0+URZ+0xa0], R4 ;  /* 0x0000a004000085a7 */ /* 0x000ea400080010ff */
[----:B--2---:R-:W-:Y:S05]  /*a500*/  @!P0 BRA `(.L_x_68) ;  /* 0xfffffffc00f08947 */ /* 0x004fea000383ffff */
[----:B------:R-:W-:Y:S05]  /*a510*/  BRA `(.L_x_164) ;  /* 0xffffff9000f47947 */ /* 0x000fea000383ffff */
.L_x_70:
[----:B------:R-:W-:-:S07]  /*a520*/  MOV R0, UR23 ;  /* 0x0000001700007c02 */ /* 0x000fce0008000f00 */
.L_x_165:
[----:B-1----:R1:W2:Y:S02]  /*a530*/  SYNCS.PHASECHK.TRANS64.TRYWAIT P0, [R0+URZ+0xe0], R4 ;  /* 0x0000e004000075a7 */ /* 0x0022a400080011ff */
[----:B--2---:R-:W-:Y:S05]  /*a540*/  @!P0 NANOSLEEP.SYNCS 0x989680 ;  /* 0x009896800000895d */ /* 0x004fea0003900000 */
[----:B------:R-:W2:Y:S02]  /*a550*/  @!P0 SYNCS.PHASECHK.TRANS64 P0, [R0+URZ+0xe0], R4 ;  /* 0x0000e004000085a7 */ /* 0x000ea400080010ff */
[----:B--2---:R-:W-:Y:S05]  /*a560*/  @!P0 BRA `(.L_x_165) ;  /* 0xfffffffc00f08947 */ /* 0x004fea000383ffff */
[----:B------:R-:W-:Y:S05]  /*a570*/  BRA `(.L_x_166) ;  /* 0xffffff9400407947 */ /* 0x000fea000383ffff */
.L_x_73:
[----:B------:R-:W-:Y:S07]  /*a580*/  MOV R0, UR5 ;  /* 0x0000000500007c02 */ /* 0x000fee0008000f00 */
.L_x_167:
[----:B-1----:R1:W2:Y:S02]  /*a590*/  SYNCS.PHASECHK.TRANS64.TRYWAIT P0, [R0+URZ], R4 ;  /* 0x00000004000075a7 */ /* 0x0022a400080011ff */
[----:B--2---:R-:W-:Y:S05]  /*a5a0*/  @!P0 NANOSLEEP.SYNCS 0x989680 ;  /* 0x009896800000895d */ /* 0x004fea0003900000 */
[----:B------:R-:W2:Y:S02]  /*a5b0*/  @!P0 SYNCS.PHASECHK.TRANS64 P0, [R0+URZ], R4 ;  /* 0x00000004000085a7 */ /* 0x000ea400080010ff */
[----:B--2---:R-:W-:Y:S05]  /*a5c0*/  @!P0 BRA `(.L_x_167) ;  /* 0xfffffffc00f08947 */ /* 0x004fea000383ffff */
[----:B------:R-:W-:Y:S05]  /*a5d0*/  BRA `(.L_x_72) ;  /* 0xffffff9400547947 */ /* 0x000fea000383ffff */
.L_x_77:
[----:B-1----:R-:W-:-:S07]  /*a5e0*/  MOV R0, UR4 ;  /* 0x0000000400007c02 */ /* 0x002fce0008000f00 */
.L_x_168:
[----:B-1----:R1:W2:Y:S02]  /*a5f0*/  SYNCS.PHASECHK.TRANS64.TRYWAIT P0, [R0+URZ], R2 ;  /* 0x00000002000075a7 */ /* 0x0022a400080011ff */
[----:B--2---:R-:W-:Y:S05]  /*a600*/  @!P0 NANOSLEEP.SYNCS 0x989680 ;  /* 0x009896800000895d */ /* 0x004fea0003900000 */
[----:B------:R-:W2:Y:S02]  /*a610*/  @!P0 SYNCS.PHASECHK.TRANS64 P0, [R0+URZ], R2 ;  /* 0x00000002000085a7 */ /* 0x000ea400080010ff */
[----:B--2---:R-:W-:Y:S05]  /*a620*/  @!P0 BRA `(.L_x_168) ;  /* 0xfffffffc00f08947 */ /* 0x004fea000383ffff */
[----:B------:R-:W-:Y:S05]  /*a630*/  BRA `(.L_x_169) ;  /* 0xffffff9800207947 */ /* 0x000fea000383ffff */
.L_x_78:
[----:B------:R-:W-:-:S07]  /*a640*/  MOV R0, UR5 ;  /* 0x0000000500007c02 */ /* 0x000fce0008000f00 */
.L_x_170:
[----:B-1----:R1:W2:Y:S02]  /*a650*/  SYNCS.PHASECHK.TRANS64.TRYWAIT P0, [R0+URZ], R3 ;  /* 0x00000003000075a7 */ /* 0x0022a400080011ff */
[----:B--2---:R-:W-:Y:S05]  /*a660*/  @!P0 NANOSLEEP.SYNCS 0x989680 ;  /* 0x009896800000895d */ /* 0x004fea0003900000 */
[----:B------:R-:W2:Y:S02]  /*a670*/  @!P0 SYNCS.PHASECHK.TRANS64 P0, [R0+URZ], R3 ;  /* 0x00000003000085a7 */ /* 0x000ea400080010ff */
[----:B--2---:R-:W-:Y:S05]  /*a680*/  @!P0 BRA `(.L_x_170) ;  /* 0xfffffffc00f08947 */ /* 0x004fea000383ffff */
[----:B------:R-:W-:Y:S05]  /*a690*/  BRA `(.L_x_171) ;  /* 0xffffff98002c7947 */ /* 0x000fea000383ffff */
.L_x_79:
[----:B------:R-:W-:-:S07]  /*a6a0*/  MOV R0, UR5 ;  /* 0x0000000500007c02 */ /* 0x000fce0008000f00 */
.L_x_172:
[----:B-1----:R1:W2:Y:S02]  /*a6b0*/  SYNCS.PHASECHK.TRANS64.TRYWAIT P0, [R0+URZ], R3 ;  /* 0x00000003000075a7 */ /* 0x0022a400080011ff */
[----:B--2---:R-:W-:Y:S05]  /*a6c0*/  @!P0 NANOSLEEP.SYNCS 0x989680 ;  /* 0x009896800000895d */ /* 0x004fea0003900000 */
[----:B------:R-:W2:Y:S02]  /*a6d0*/  @!P0 SYNCS.PHASECHK.TRANS64 P0, [R0+URZ], R3 ;  /* 0x00000003000085a7 */ /* 0x000ea400080010ff */
[----:B--2---:R-:W-:Y:S05]  /*a6e0*/  @!P0 BRA `(.L_x_172) ;  /* 0xfffffffc00f08947 */ /* 0x004fea000383ffff */
[----:B------:R-:W-:Y:S05]  /*a6f0*/  BRA `(.L_x_173) ;  /* 0xffffff9800387947 */ /* 0x000fea000383ffff */
.L_x_82:
[----:B------:R-:W-:-:S07]  /*a700*/  MOV R0, UR17 ;  /* 0x0000001100007c02 */ /* 0x000fce0008000f00 */
.L_x_174:
[----:B-1----:R1:W2:Y:S02]  /*a710*/  SYNCS.PHASECHK.TRANS64.TRYWAIT P1, [R0+URZ+0x120], R2 ;  /* 0x00012002000075a7 */ /* 0x0022a400080211ff */
[----:B--2---:R-:W-:Y:S05]  /*a720*/  @!P1 NANOSLEEP.SYNCS 0x989680 ;  /* 0x009896800000995d */ /* 0x004fea0003900000 */
[----:B------:R-:W2:Y:S02]  /*a730*/  @!P1 SYNCS.PHASECHK.TRANS64 P1, [R0+URZ+0x120], R2 ;  /* 0x00012002000095a7 */ /* 0x000ea400080210ff */
[----:B--2---:R-:W-:Y:S05]  /*a740*/  @!P1 BRA `(.L_x_174) ;  /* 0xfffffffc00f09947 */ /* 0x004fea000383ffff */
[----:B------:R-:W-:Y:S05]  /*a750*/  BRA `(.L_x_175) ;  /* 0xffffff9800847947 */ /* 0x000fea000383ffff */
.L_x_87:
[----:B--2---:R2:W3:Y:S02]  /*a760*/  SYNCS.PHASECHK.TRANS64.TRYWAIT P0, [R12+URZ+0xa0], R0 ;  /* 0x0000a0000c0075a7 */ /* 0x0044e400080011ff */
[----:B---3--:R-:W-:Y:S05]  /*a770*/  @!P0 NANOSLEEP.SYNCS 0x989680 ;  /* 0x009896800000895d */ /* 0x008fea0003900000 */
[----:B------:R-:W3:Y:S02]  /*a780*/  @!P0 SYNCS.PHASECHK.TRANS64 P0, [R12+URZ+0xa0], R0 ;  /* 0x0000a0000c0085a7 */ /* 0x000ee400080010ff */
[----:B---3--:R-:W-:Y:S05]  /*a790*/  @!P0 BRA `(.L_x_87) ;  /* 0xfffffffc00f08947 */ /* 0x008fea000383ffff */
[----:B------:R-:W-:Y:S05]  /*a7a0*/  BRA `(.L_x_176) ;  /* 0xffffff9c00ac7947 */ /* 0x000fea000383ffff */
.L_x_90:
[----:B-1----:R-:W-:Y:S07]  /*a7b0*/  MOV R0, UR21 ;  /* 0x0000001500007c02 */ /* 0x002fee0008000f00 */
.L_x_177:
[----:B-1----:R1:W2:Y:S02]  /*a7c0*/  SYNCS.PHASECHK.TRANS64.TRYWAIT P2, [R0+URZ+0x98], R6 ;  /* 0x00009806000075a7 */ /* 0x0022a400080411ff */
[----:B--2---:R-:W-:Y:S05]  /*a7d0*/  @!P2 NANOSLEEP.SYNCS 0x989680 ;  /* 0x009896800000a95d */ /* 0x004fea0003900000 */
[----:B------:R-:W2:Y:S02]  /*a7e0*/  @!P2 SYNCS.PHASECHK.TRANS64 P2, [R0+URZ+0x98], R6 ;  /* 0x000098060000a5a7 */ /* 0x000ea400080410ff */
[----:B--2---:R-:W-:Y:S05]  /*a7f0*/  @!P2 BRA `(.L_x_177) ;  /* 0xfffffffc00f0a947 */ /* 0x004fea000383ffff */
[----:B------:R-:W-:Y:S05]  /*a800*/  BRA `(.L_x_89) ;  /* 0xffffffa400147947 */ /* 0x000fea000383ffff */
.L_x_93:
[----:B------:R-:W-:Y:S07]  /*a810*/  MOV R0, UR21 ;  /* 0x0000001500007c02 */ /* 0x000fee0008000f00 */
.L_x_178:
[----:B-1----:R1:W2:Y:S02]  /*a820*/  SYNCS.PHASECHK.TRANS64.TRYWAIT P0, [R0+URZ+0x70], R9 ;  /* 0x00007009000075a7 */ /* 0x0022a400080011ff */
[----:B--2---:R-:W-:Y:S05]  /*a830*/  @!P0 NANOSLEEP.SYNCS 0x989680 ;  /* 0x009896800000895d */ /* 0x004fea0003900000 */
[----:B------:R-:W2:Y:S02]  /*a840*/  @!P0 SYNCS.PHASECHK.TRANS64 P0, [R0+URZ+0x70], R9 ;  /* 0x00007009000085a7 */ /* 0x000ea400080010ff */
[----:B--2---:R-:W-:Y:S05]  /*a850*/  @!P0 BRA `(.L_x_178) ;  /* 0xfffffffc00f08947 */ /* 0x004fea000383ffff */
[----:B------:R-:W-:Y:S05]  /*a860*/  BRA `(.L_x_179) ;  /* 0xffffffa400707947 */ /* 0x000fea000383ffff */
.L_x_94:
[----:B------:R-:W-:Y:S07]  /*a870*/  MOV R0, UR21 ;  /* 0x0000001500007c02 */ /* 0x000fee0008000f00 */
.L_x_180:
[----:B-1----:R1:W2:Y:S02]  /*a880*/  SYNCS.PHASECHK.TRANS64.TRYWAIT P0, [R0+URZ+0x78], R9 ;  /* 0x00007809000075a7 */ /* 0x0022a400080011ff */
[----:B--2---:R-:W-:Y:S05]  /*a890*/  @!P0 NANOSLEEP.SYNCS 0x989680 ;  /* 0x009896800000895d */ /* 0x004fea0003900000 */
[----:B------:R-:W2:Y:S02]  /*a8a0*/  @!P0 SYNCS.PHASECHK.TRANS64 P0, [R0+URZ+0x78], R9 ;  /* 0x00007809000085a7 */ /* 0x000ea400080010ff */
[----:B--2---:R-:W-:Y:S05]  /*a8b0*/  @!P0 BRA `(.L_x_180) ;  /* 0xfffffffc00f08947 */ /* 0x004fea000383ffff */
[----:B------:R-:W-:Y:S05]  /*a8c0*/  BRA `(.L_x_181) ;  /* 0xffffffa400cc7947 */ /* 0x000fea000383ffff */
.L_x_95:
[----:B------:R-:W-:Y:S07]  /*a8d0*/  MOV R0, UR21 ;  /* 0x0000001500007c02 */ /* 0x000fee0008000f00 */
.L_x_182:
[----:B-1----:R1:W2:Y:S02]  /*a8e0*/  SYNCS.PHASECHK.TRANS64.TRYWAIT P0, [R0+URZ+0x80], R9 ;  /* 0x00008009000075a7 */ /* 0x0022a400080011ff */
[----:B--2---:R-:W-:Y:S05]  /*a8f0*/  @!P0 NANOSLEEP.SYNCS 0x989680 ;  /* 0x009896800000895d */ /* 0x004fea0003900000 */
[----:B------:R-:W2:Y:S02]  /*a900*/  @!P0 SYNCS.PHASECHK.TRANS64 P0, [R0+URZ+0x80], R9 ;  /* 0x00008009000085a7 */ /* 0x000ea400080010ff */
[----:B--2---:R-:W-:Y:S05]  /*a910*/  @!P0 BRA `(.L_x_182) ;  /* 0xfffffffc00f08947 */ /* 0x004fea000383ffff */
[----:B------:R-:W-:Y:S05]  /*a920*/  BRA `(.L_x_183) ;  /* 0xffffffa800287947 */ /* 0x000fea000383ffff */
.L_x_96:
[----:B------:R-:W-:Y:S07]  /*a930*/  MOV R0, UR21 ;  /* 0x0000001500007c02 */ /* 0x000fee0008000f00 */
.L_x_184:
[----:B-1----:R1:W2:Y:S02]  /*a940*/  SYNCS.PHASECHK.TRANS64.TRYWAIT P0, [R0+URZ+0x88], R9 ;  /* 0x00008809000075a7 */ /* 0x0022a400080011ff */
[----:B--2---:R-:W-:Y:S05]  /*a950*/  @!P0 NANOSLEEP.SYNCS 0x989680 ;  /* 0x009896800000895d */ /* 0x004fea0003900000 */
[----:B------:R-:W2:Y:S02]  /*a960*/  @!P0 SYNCS.PHASECHK.TRANS64 P0, [R0+URZ+0x88], R9 ;  /* 0x00008809000085a7 */ /* 0x000ea400080010ff */
[----:B--2---:R-:W-:Y:S05]  /*a970*/  @!P0 BRA `(.L_x_184) ;  /* 0xfffffffc00f08947 */ /* 0x004fea000383ffff */
[----:B------:R-:W-:Y:S05]  /*a980*/  BRA `(.L_x_185) ;  /* 0xffffffa800847947 */ /* 0x000fea000383ffff */
.L_x_98:
[----:B------:R-:W-:-:S07]  /*a990*/  MOV R0, UR21 ;  /* 0x0000001500007c02 */ /* 0x000fce0008000f00 */
.L_x_186:
[----:B-1----:R1:W3:Y:S02]  /*a9a0*/  SYNCS.PHASECHK.TRANS64.TRYWAIT P0, [R0+URZ+0x70], R2 ;  /* 0x00007002000075a7 */ /* 0x0022e400080011ff */
[----:B---3--:R-:W-:Y:S05]  /*a9b0*/  @!P0 NANOSLEEP.SYNCS 0x989680 ;  /* 0x009896800000895d */ /* 0x008fea0003900000 */
[----:B------:R-:W3:Y:S02]  /*a9c0*/  @!P0 SYNCS.PHASECHK.TRANS64 P0, [R0+URZ+0x70], R2 ;  /* 0x00007002000085a7 */ /* 0x000ee400080010ff */
[----:B---3--:R-:W-:Y:S05]  /*a9d0*/  @!P0 BRA `(.L_x_186) ;  /* 0xfffffffc00f08947 */ /* 0x008fea000383ffff */
[----:B------:R-:W-:Y:S05]  /*a9e0*/  BRA `(.L_x_187) ;  /* 0xffffffac00107947 */ /* 0x000fea000383ffff */
.L_x_99:
[----:B-1----:R-:W-:-:S07]  /*a9f0*/  MOV R0, UR21 ;  /* 0x0000001500007c02 */ /* 0x002fce0008000f00 */
.L_x_188:
[----:B-1----:R1:W3:Y:S02]  /*aa00*/  SYNCS.PHASECHK.TRANS64.TRYWAIT P0, [R0+URZ+0x78], R2 ;  /* 0x00007802000075a7 */ /* 0x0022e400080011ff */
[----:B---3--:R-:W-:Y:S05]  /*aa10*/  @!P0 NANOSLEEP.SYNCS 0x989680 ;  /* 0x009896800000895d */ /* 0x008fea0003900000 */
[----:B------:R-:W3:Y:S02]  /*aa20*/  @!P0 SYNCS.PHASECHK.TRANS64 P0, [R0+URZ+0x78], R2 ;  /* 0x00007802000085a7 */ /* 0x000ee400080010ff */
[----:B---3--:R-:W-:Y:S05]  /*aa30*/  @!P0 BRA `(.L_x_188) ;  /* 0xfffffffc00f08947 */ /* 0x008fea000383ffff */
[----:B------:R-:W-:Y:S05]  /*aa40*/  BRA `(.L_x_189) ;  /* 0xffffffac00007947 */ /* 0x000fea000383ffff */
.L_x_100:
[----:B-1----:R-:W-:-:S07]  /*aa50*/  MOV R0, UR21 ;  /* 0x0000001500007c02 */ /* 0x002fce0008000f00 */
.L_x_190:
[----:B-1----:R1:W3:Y:S02]  /*aa60*/  SYNCS.PHASECHK.TRANS64.TRYWAIT P0, [R0+URZ+0x80], R2 ;  /* 0x00008002000075a7 */ /* 0x0022e400080011ff */
[----:B---3--:R-:W-:Y:S05]  /*aa70*/  @!P0 NANOSLEEP.SYNCS 0x989680 ;  /* 0x009896800000895d */ /* 0x008fea0003900000 */
[----:B------:R-:W3:Y:S02]  /*aa80*/  @!P0 SYNCS.PHASECHK.TRANS64 P0, [R0+URZ+0x80], R2 ;  /* 0x00008002000085a7 */ /* 0x000ee400080010ff */
[----:B---3--:R-:W-:Y:S05]  /*aa90*/  @!P0 BRA `(.L_x_190) ;  /* 0xfffffffc00f08947 */ /* 0x008fea000383ffff */
[----:B------:R-:W-:Y:S05]  /*aaa0*/  BRA `(.L_x_191) ;  /* 0xffffffa800f07947 */ /* 0x000fea000383ffff */
.L_x_102:
[----:B-1----:R1:W2:Y:S02]  /*aab0*/  SYNCS.PHASECHK.TRANS64.TRYWAIT P0, [R3+URZ+0xa0], R0 ;  /* 0x0000a000030075a7 */ /* 0x0022a400080011ff */
[----:B--2---:R-:W-:Y:S05]  /*aac0*/  @!P0 NANOSLEEP.SYNCS 0x989680 ;  /* 0x009896800000895d */ /* 0x004fea0003900000 */
[----:B------:R-:W2:Y:S02]  /*aad0*/  @!P0 SYNCS.PHASECHK.TRANS64 P0, [R3+URZ+0xa0], R0 ;  /* 0x0000a000030085a7 */ /* 0x000ea400080010ff */
[----:B--2---:R-:W-:Y:S05]  /*aae0*/  @!P0 BRA `(.L_x_102) ;  /* 0xfffffffc00f08947 */ /* 0x004fea000383ffff */
[----:B------:R-:W-:Y:S05]  /*aaf0*/  BRA `(.L_x_192) ;  /* 0xffffffac00ac7947 */ /* 0x000fea000383ffff */
.L_x_113:
[----:B-1----:R1:W2:Y:S02]  /*ab00*/  SYNCS.PHASECHK.TRANS64.TRYWAIT P1, [R3+URZ+0x50], R0 ;  /* 0x00005000030075a7 */ /* 0x0022a400080211ff */
[----:B--2---:R-:W-:Y:S05]  /*ab10*/  @!P1 NANOSLEEP.SYNCS 0x989680 ;  /* 0x009896800000995d */ /* 0x004fea0003900000 */
[----:B------:R-:W2:Y:S02]  /*ab20*/  @!P1 SYNCS.PHASECHK.TRANS64 P1, [R3+URZ+0x50], R0 ;  /* 0x00005000030095a7 */ /* 0x000ea400080210ff */
[----:B--2---:R-:W-:Y:S05]  /*ab30*/  @!P1 BRA `(.L_x_113) ;  /* 0xfffffffc00f09947 */ /* 0x004fea000383ffff */
[----:B------:R-:W-:Y:S05]  /*ab40*/  BRA `(.L_x_112) ;  /* 0xffffffbc00147947 */ /* 0x000fea000383ffff */
.L_x_115:
[----:B-1----:R1:W2:Y:S02]  /*ab50*/  SYNCS.PHASECHK.TRANS64.TRYWAIT P0, [R80+URZ+0xc0], R4 ;  /* 0x0000c004500075a7 */ /* 0x0022a400080011ff */
[----:B--2---:R-:W-:Y:S05]  /*ab60*/  @!P0 NANOSLEEP.SYNCS 0x989680 ;  /* 0x009896800000895d */ /* 0x004fea0003900000 */
[----:B------:R-:W2:Y:S02]  /*ab70*/  @!P0 SYNCS.PHASECHK.TRANS64 P0, [R80+URZ+0xc0], R4 ;  /* 0x0000c004500085a7 */ /* 0x000ea400080010ff */
[----:B--2---:R-:W-:Y:S05]  /*ab80*/  @!P0 BRA `(.L_x_115) ;  /* 0xfffffffc00f08947 */ /* 0x004fea000383ffff */
[----:B------:R-:W-:Y:S05]  /*ab90*/  BRA `(.L_x_114) ;  /* 0xffffffbc00687947 */ /* 0x000fea000383ffff */
.L_x_123:
[----:B--2---:R2:W3:Y:S02]  /*aba0*/  SYNCS.PHASECHK.TRANS64.TRYWAIT P0, [R0+URZ+0x50], R2 ;  /* 0x00005002000075a7 */ /* 0x0044e400080011ff */
[----:B---3--:R-:W-:Y:S05]  /*abb0*/  @!P0 NANOSLEEP.SYNCS 0x989680 ;  /* 0x009896800000895d */ /* 0x008fea0003900000 */
[----:B------:R-:W3:Y:S02]  /*abc0*/  @!P0 SYNCS.PHASECHK.TRANS64 P0, [R0+URZ+0x50], R2 ;  /* 0x00005002000085a7 */ /* 0x000ee400080010ff */
[----:B---3--:R-:W-:Y:S05]  /*abd0*/  @!P0 BRA `(.L_x_123) ;  /* 0xfffffffc00f08947 */ /* 0x008fea000383ffff */
[----:B------:R-:W-:Y:S05]  /*abe0*/  BRA `(.L_x_122) ;  /* 0xffffffc800747947 */ /* 0x000fea000383ffff */
.L_x_131:
[----:B--2---:R2:W3:Y:S02]  /*abf0*/  SYNCS.PHASECHK.TRANS64.TRYWAIT P0, [R0+URZ+0x50], R4 ;  /* 0x00005004000075a7 */ /* 0x0044e400080011ff */
[----:B---3--:R-:W-:Y:S05]  /*ac00*/  @!P0 NANOSLEEP.SYNCS 0x989680 ;  /* 0x009896800000895d */ /* 0x008fea0003900000 */
[----:B------:R-:W3:Y:S02]  /*ac10*/  @!P0 SYNCS.PHASECHK.TRANS64 P0, [R0+URZ+0x50], R4 ;  /* 0x00005004000085a7 */ /* 0x000ee400080010ff */
[----:B---3--:R-:W-:Y:S05]  /*ac20*/  @!P0 BRA `(.L_x_131) ;  /* 0xfffffffc00f08947 */ /* 0x008fea000383ffff */
[----:B------:R-:W-:Y:S05]  /*ac30*/  BRA `(.L_x_130) ;  /* 0xffffffd400c47947 */ /* 0x000fea000383ffff */
.L_x_139:
[----:B--2---:R2:W3:Y:S02]  /*ac40*/  SYNCS.PHASECHK.TRANS64.TRYWAIT P0, [R0+URZ+0x50], R2 ;  /* 0x00005002000075a7 */ /* 0x0044e400080011ff */
[----:B---3--:R-:W-:Y:S05]  /*ac50*/  @!P0 NANOSLEEP.SYNCS 0x989680 ;  /* 0x009896800000895d */ /* 0x008fea0003900000 */
[----:B------:R-:W3:Y:S02]  /*ac60*/  @!P0 SYNCS.PHASECHK.TRANS64 P0, [R0+URZ+0x50], R2 ;  /* 0x00005002000085a7 */ /* 0x000ee400080010ff */
[----:B---3--:R-:W-:Y:S05]  /*ac70*/  @!P0 BRA `(.L_x_139) ;  /* 0xfffffffc00f08947 */ /* 0x008fea000383ffff */
[----:B------:R-:W-:Y:S05]  /*ac80*/  BRA `(.L_x_138) ;  /* 0xffffffe400207947 */ /* 0x000fea000383ffff */
        .weak           $__internal_0_$__cuda_sm10x_tcgen05_guardrail_trap_col_being_dealloced_not_returned_by_alloc
        .type           $__internal_0_$__cuda_sm10x_tcgen05_guardrail_trap_col_being_dealloced_not_returned_by_alloc,@function
        .size           $__internal_0_$__cuda_sm10x_tcgen05_guardrail_trap_col_being_dealloced_not_returned_by_alloc,($__internal_1_$__cuda_sm10x_tcgen05_guardrail_trap_phase_invalid_during_alloc - $__internal_0_$__cuda_sm10x_tcgen05_guardrail_trap_col_being_dealloced_not_returned_by_alloc)
$__internal_0_$__cuda_sm10x_tcgen05_guardrail_trap_col_being_dealloced_not_returned_by_alloc:
[----:B------:R-:W-:Y:S05]  /*ac90*/  BPT.TRAP 0x1 ;  /* 0x000000040000795c */ /* 0x000fea0000300000 */
[----:B------:R-:W-:-:S04]  /*aca0*/  HFMA2 R3, -RZ, RZ, 0, 0 ;  /* 0x00000000ff037431 */ /* 0x000fc800000001ff */
[----:B------:R-:W-:Y:S05]  /*acb0*/  RET.REL.NODEC R2 `(_ZN7cutlass13device_kernelINS_4gemm6kernel13GemmUniversalIN4cute5tupleIJiiiiEEENS1_10collective13CollectiveMmaINS1_35MainloopSm100TmaUmmaWarpSpecializedILi5ELi2ELi4ENS5_IJNS4_1CILi2EEESB_NSA_ILi1EEEEEEEENS5_IJNSA_ILi128EEENSA_ILi256EEENSA_ILi64EEEEEEaNS5_IJlSC_lEEEaSJ_NS4_8TiledMMAINS4_8MMA_AtomIJNS4_21SM100_MMA_S8_2x1SM_SSIaaiLi128ELi256ELNS4_4UMMA5MajorE0ELSO_0ELNSN_8SaturateE0EEEEEENS4_6LayoutINS5_IJSC_SC_SC_EEENS5_IJNSA_ILi0EEESU_SU_EEEEENS5_IJNS4_10UnderscoreESX_SX_EEEEENS4_28SM100_TMA_2SM_LOAD_MULTICASTENS4_14ComposedLayoutINS4_7SwizzleILi2ELi4ELi3EEENS4_18smem_ptr_flag_bitsILi8EEENSS_INS5_IJNSA_ILi8EEESH_EEENS5_IJSH_SC_EEEEEEEvNS4_8identityENS4_18SM100_TMA_2SM_LOADES1A_vS1B_EENS_8epilogue10collective18CollectiveEpilogueINS1E_23Sm100TmaWarpSpecializedILi4ELi2ELi32ELb0ELb0EEEJNS5_IJSH_SG_SH_EEENS5_IJNSS_ISH_SC_EENSS_INS5_IJNSA_ILi32EEESB_EEENS5_IJSC_SF_EEEEEEEEaSJ_aSJ_NS1E_6fusion15FusionCallbacksIS1I_NS1Q_17LinearCombinationIaiaiLNS_15FloatRoundStyleE2EEES1J_S1P_JEEENS4_5SM1004TMEM4LOAD26SM100_TMEM_LOAD_32dp32b32xENS4_13SM90_TMA_LOADENS11_INS12_ILi1ELi4ELi3EEES15_NSS_INS5_IJS16_S1L_EEENS5_IJS1L_SC_EEEEEEENS4_39AutoVectorizingCopyWithAssumedAlignmentILi128EEENS4_14SM90_TMA_STOREES25_S27_S27_EEEvvEEEEvNT_6ParamsE) ;  /* 0xffffff5002d07950 */ /* 0x000fea0003c3ffff */
        .weak           $__internal_1_$__cuda_sm10x_tcgen05_guardrail_trap_phase_invalid_during_alloc
        .type           $__internal_1_$__cuda_sm10x_tcgen05_guardrail_trap_phase_invalid_during_alloc,@function
        .size           $__internal_1_$__cuda_sm10x_tcgen05_guardrail_trap_phase_invalid_during_alloc,($__internal_2_$__cuda_sm10x_tcgen05_guardrail_trap_unallocated_columns_being_dealloced - $__internal_1_$__cuda_sm10x_tcgen05_guardrail_trap_phase_invalid_during_alloc)
$__internal_1_$__cuda_sm10x_tcgen05_guardrail_trap_phase_invalid_during_alloc:
[----:B------:R-:W-:Y:S05]  /*acc0*/  BPT.TRAP 0x1 ;  /* 0x000000040000795c */ /* 0x000fea0000300000 */
[----:B------:R-:W-:-:S04]  /*acd0*/  MOV R5, 0x0 ;  /* 0x0000000000057802 */ /* 0x000fc80000000f00 */
[----:B------:R-:W-:Y:S05]  /*ace0*/  RET.REL.NODEC R4 `(_ZN7cutlass13device_kernelINS_4gemm6kernel13GemmUniversalIN4cute5tupleIJiiiiEEENS1_10collective13CollectiveMmaINS1_35MainloopSm100TmaUmmaWarpSpecializedILi5ELi2ELi4ENS5_IJNS4_1CILi2EEESB_NSA_ILi1EEEEEEEENS5_IJNSA_ILi128EEENSA_ILi256EEENSA_ILi64EEEEEEaNS5_IJlSC_lEEEaSJ_NS4_8TiledMMAINS4_8MMA_AtomIJNS4_21SM100_MMA_S8_2x1SM_SSIaaiLi128ELi256ELNS4_4UMMA5MajorE0ELSO_0ELNSN_8SaturateE0EEEEEENS4_6LayoutINS5_IJSC_SC_SC_EEENS5_IJNSA_ILi0EEESU_SU_EEEEENS5_IJNS4_10UnderscoreESX_SX_EEEEENS4_28SM100_TMA_2SM_LOAD_MULTICASTENS4_14ComposedLayoutINS4_7SwizzleILi2ELi4ELi3EEENS4_18smem_ptr_flag_bitsILi8EEENSS_INS5_IJNSA_ILi8EEESH_EEENS5_IJSH_SC_EEEEEEEvNS4_8identityENS4_18SM100_TMA_2SM_LOADES1A_vS1B_EENS_8epilogue10collective18CollectiveEpilogueINS1E_23Sm100TmaWarpSpecializedILi4ELi2ELi32ELb0ELb0EEEJNS5_IJSH_SG_SH_EEENS5_IJNSS_ISH_SC_EENSS_INS5_IJNSA_ILi32EEESB_EEENS5_IJSC_SF_EEEEEEEEaSJ_aSJ_NS1E_6fusion15FusionCallbacksIS1I_NS1Q_17LinearCombinationIaiaiLNS_15FloatRoundStyleE2EEES1J_S1P_JEEENS4_5SM1004TMEM4LOAD26SM100_TMEM_LOAD_32dp32b32xENS4_13SM90_TMA_LOADENS11_INS12_ILi1ELi4ELi3EEES15_NSS_INS5_IJS16_S1L_EEENS5_IJS1L_SC_EEEEEEENS4_39AutoVectorizingCopyWithAssumedAlignmentILi128EEENS4_14SM90_TMA_STOREES25_S27_S27_EEEvvEEEEvNT_6ParamsE) ;  /* 0xffffff5004c47950 */ /* 0x000fea0003c3ffff */
        .weak           $__internal_2_$__cuda_sm10x_tcgen05_guardrail_trap_unallocated_columns_being_dealloced
        .type           $__internal_2_$__cuda_sm10x_tcgen05_guardrail_trap_unallocated_columns_being_dealloced,@function
        .size           $__internal_2_$__cuda_sm10x_tcgen05_guardrail_trap_unallocated_columns_being_dealloced,(.L_x_194 - $__internal_2_$__cuda_sm10x_tcgen05_guardrail_trap_unallocated_columns_being_dealloced)
$__internal_2_$__cuda_sm10x_tcgen05_guardrail_trap_unallocated_columns_being_dealloced:
[----:B------:R-:W-:Y:S05]  /*acf0*/  BPT.TRAP 0x1 ;  /* 0x000000040000795c */ /* 0x000fea0000300000 */
[----:B------:R-:W-:-:S04]  /*ad00*/  HFMA2 R3, -RZ, RZ, 0, 0 ;  /* 0x00000000ff037431 */ /* 0x000fc800000001ff */
[----:B------:R-:W-:Y:S05]  /*ad10*/  RET.REL.NODEC R2 `(_ZN7cutlass13device_kernelINS_4gemm6kernel13GemmUniversalIN4cute5tupleIJiiiiEEENS1_10collective13CollectiveMmaINS1_35MainloopSm100TmaUmmaWarpSpecializedILi5ELi2ELi4ENS5_IJNS4_1CILi2EEESB_NSA_ILi1EEEEEEEENS5_IJNSA_ILi128EEENSA_ILi256EEENSA_ILi64EEEEEEaNS5_IJlSC_lEEEaSJ_NS4_8TiledMMAINS4_8MMA_AtomIJNS4_21SM100_MMA_S8_2x1SM_SSIaaiLi128ELi256ELNS4_4UMMA5MajorE0ELSO_0ELNSN_8SaturateE0EEEEEENS4_6LayoutINS5_IJSC_SC_SC_EEENS5_IJNSA_ILi0EEESU_SU_EEEEENS5_IJNS4_10UnderscoreESX_SX_EEEEENS4_28SM100_TMA_2SM_LOAD_MULTICASTENS4_14ComposedLayoutINS4_7SwizzleILi2ELi4ELi3EEENS4_18smem_ptr_flag_bitsILi8EEENSS_INS5_IJNSA_ILi8EEESH_EEENS5_IJSH_SC_EEEEEEEvNS4_8identityENS4_18SM100_TMA_2SM_LOADES1A_vS1B_EENS_8epilogue10collective18CollectiveEpilogueINS1E_23Sm100TmaWarpSpecializedILi4ELi2ELi32ELb0ELb0EEEJNS5_IJSH_SG_SH_EEENS5_IJNSS_ISH_SC_EENSS_INS5_IJNSA_ILi32EEESB_EEENS5_IJSC_SF_EEEEEEEEaSJ_aSJ_NS1E_6fusion15FusionCallbacksIS1I_NS1Q_17LinearCombinationIaiaiLNS_15FloatRoundStyleE2EEES1J_S1P_JEEENS4_5SM1004TMEM4LOAD26SM100_TMEM_LOAD_32dp32b32xENS4_13SM90_TMA_LOADENS11_INS12_ILi1ELi4ELi3EEES15_NSS_INS5_IJS16_S1L_EEENS5_IJS1L_SC_EEEEEEENS4_39AutoVectorizingCopyWithAssumedAlignmentILi128EEENS4_14SM90_TMA_STOREES25_S27_S27_EEEvvEEEEvNT_6ParamsE) ;  /* 0xffffff5002b87950 */ /* 0x000fea0003c3ffff */
.L_x_193:
[----:B------:R-:W-:-:S00]  /*ad20*/  BRA `(.L_x_193) ;  /* 0xfffffffc00fc7947 */ /* 0x000fc0000383ffff */
[----:B------:R-:W-:-:S00]  /*ad30*/  NOP ;  /* 0x0000000000007918 */ /* 0x000fc00000000000 */
        /* <DEDUP_REMOVED lines=12> */
.L_x_194:


//--------------------- .nv.global.init           --------------------------
	.section	.nv.global.init,"aw",@progbits
.nv.global.init:
	.type		$str$27,@object
	.size		$str$27,($str$28 - $str$27)
$str$27:
        /*0000*/ 	.byte	0x28, 0x61, 0x64, 0x64, 0x72, 0x65, 0x73, 0x73, 0x20, 0x26, 0x20, 0x6d, 0x61, 0x73, 0x6b, 0x29
        /*0010*/ 	.byte	0x20, 0x3d, 0x3d, 0x20, 0x30, 0x00
	.type		$str$28,@object
	.size		$str$28,($str$26 - $str$28)
$str$28:
        /*0016*/ 	.byte	0x2f, 0x74, 0x6d, 0x70, 0x2f, 0x63, 0x75, 0x74, 0x6c, 0x61, 0x73, 0x73, 0x5f, 0x73, 0x77, 0x65
        /*0026*/ 	.byte	0x65, 0x70, 0x5f, 0x73, 0x72, 0x63, 0x2f, 0x69, 0x6e, 0x63, 0x6c, 0x75, 0x64, 0x65, 0x2f, 0x63
        /*0036*/ 	.byte	0x75, 0x74, 0x65, 0x2f, 0x70, 0x6f, 0x69, 0x6e, 0x74, 0x65, 0x72, 0x5f, 0x66, 0x6c, 0x61, 0x67
        /*0046*/ 	.byte	0x67, 0x65, 0x64, 0x2e, 0x68, 0x70, 0x70, 0x00
	.type		$str$26,@object
	.size		$str$26,($str$25 - $str$26)
$str$26:
        /*004e*/ 	.byte	0x2f, 0x74, 0x6d, 0x70, 0x2f, 0x63, 0x75, 0x74, 0x6c, 0x61, 0x73, 0x73, 0x5f, 0x73, 0x77, 0x65
        /*005e*/ 	.byte	0x65, 0x70, 0x5f, 0x73, 0x72, 0x63, 0x2f, 0x69, 0x6e, 0x63, 0x6c, 0x75, 0x64, 0x65, 0x2f, 0x63
        /*006e*/ 	.byte	0x75, 0x74, 0x65, 0x2f, 0x61, 0x74, 0x6f, 0x6d, 0x2f, 0x63, 0x6f, 0x70, 0x79, 0x5f, 0x74, 0x72
        /*007e*/ 	.byte	0x61, 0x69, 0x74, 0x73, 0x5f, 0x73, 0x6d, 0x31, 0x30, 0x30, 0x2e, 0x68, 0x70, 0x70, 0x00
	.type		$str$25,@object
	.size		$str$25,(__unnamed_1 - $str$25)
$str$25:
        /*008d*/ 	.byte	0x28, 0x28, 0x75, 0x69, 0x6e, 0x74, 0x33, 0x32, 0x5f, 0x74, 0x28, 0x74, 0x68, 0x72, 0x65, 0x61
        /*009d*/ 	.byte	0x64, 0x49, 0x64, 0x78, 0x2e, 0x78, 0x29, 0x20, 0x2f, 0x20, 0x33, 0x32, 0x29, 0x20, 0x25, 0x20
        /*00ad*/ 	.byte	0x34, 0x29, 0x20, 0x3d, 0x3d, 0x20, 0x28, 0x28, 0x28, 0x74, 0x6d, 0x65, 0x6d, 0x5f, 0x61, 0x64
        /*00bd*/ 	.byte	0x64, 0x72, 0x20, 0x3e, 0x3e, 0x20, 0x31, 0x36, 0x29, 0x20, 0x2f, 0x20, 0x33, 0x32, 0x29, 0x20
        /*00cd*/ 	.byte	0x25, 0x20, 0x34, 0x29, 0x00
	.type		__unnamed_1,@object
	.size		__unnamed_1,(__unnamed_2 - __unnamed_1)
__unnamed_1:
        /*00d2*/ 	.byte	0x61, 0x75, 0x74, 0x6f, 0x20, 0x63, 0x75, 0x74, 0x65, 0x3a, 0x3a, 0x61, 0x73, 0x5f, 0x70, 0x6f
        /* <DEDUP_REMOVED lines=24> */
        /*0262*/ 	.byte	0x3e, 0x3e, 0x5d, 0x00
	.type		__unnamed_2,@object
	.size		__unnamed_2,(__unnamed_3 - __unnamed_2)
__unnamed_2:
        /* <DEDUP_REMOVED lines=26> */
	.type		__unnamed_3,@object
	.size		__unnamed_3,(.L_3 - __unnamed_3)
__unnamed_3:
        /* <DEDUP_REMOVED lines=41> */
.L_3:


//--------------------- .nv.shared._ZN7cutlass13device_kernelINS_4gemm6kernel13GemmUniversalIN4cute5tupleIJiiiiEEENS1_10collective13CollectiveMmaINS1_35MainloopSm100TmaUmmaWarpSpecializedILi5ELi2ELi4ENS5_IJNS4_1CILi2EEESB_NSA_ILi1EEEEEEEENS5_IJNSA_ILi128EEENSA_ILi256EEENSA_ILi64EEEEEEaNS5_IJlSC_lEEEaSJ_NS4_8TiledMMAINS4_8MMA_AtomIJNS4_21SM100_MMA_S8_2x1SM_SSIaaiLi128ELi256ELNS4_4UMMA5MajorE0ELSO_0ELNSN_8SaturateE0EEEEEENS4_6LayoutINS5_IJSC_SC_SC_EEENS5_IJNSA_ILi0EEESU_SU_EEEEENS5_IJNS4_10UnderscoreESX_SX_EEEEENS4_28SM100_TMA_2SM_LOAD_MULTICASTENS4_14ComposedLayoutINS4_7SwizzleILi2ELi4ELi3EEENS4_18smem_ptr_flag_bitsILi8EEENSS_INS5_IJNSA_ILi8EEESH_EEENS5_IJSH_SC_EEEEEEEvNS4_8identityENS4_18SM100_TMA_2SM_LOADES1A_vS1B_EENS_8epilogue10collective18CollectiveEpilogueINS1E_23Sm100TmaWarpSpecializedILi4ELi2ELi32ELb0ELb0EEEJNS5_IJSH_SG_SH_EEENS5_IJNSS_ISH_SC_EENSS_INS5_IJNSA_ILi32EEESB_EEENS5_IJSC_SF_EEEEEEEEaSJ_aSJ_NS1E_6fusion15FusionCallbacksIS1I_NS1Q_17LinearCombinationIaiaiLNS_15FloatRoundStyleE2EEES1J_S1P_JEEENS4_5SM1004TMEM4LOAD26SM100_TMEM_LOAD_32dp32b32xENS4_13SM90_TMA_LOADENS11_INS12_ILi1ELi4ELi3EEES15_NSS_INS5_IJS16_S1L_EEENS5_IJS1L_SC_EEEEEEENS4_39AutoVectorizingCopyWithAssumedAlignmentILi128EEENS4_14SM90_TMA_STOREES25_S27_S27_EEEvvEEEEvNT_6ParamsE --------------------------
	.section	.nv.shared._ZN7cutlass13device_kernelINS_4gemm6kernel13GemmUniversalIN4cute5tupleIJiiiiEEENS1_10collective13CollectiveMmaINS1_35MainloopSm100TmaUmmaWarpSpecializedILi5ELi2ELi4ENS5_IJNS4_1CILi2EEESB_NSA_ILi1EEEEEEEENS5_IJNSA_ILi128EEENSA_ILi256EEENSA_ILi64EEEEEEaNS5_IJlSC_lEEEaSJ_NS4_8TiledMMAINS4_8MMA_AtomIJNS4_21SM100_MMA_S8_2x1SM_SSIaaiLi128ELi256ELNS4_4UMMA5MajorE0ELSO_0ELNSN_8SaturateE0EEEEEENS4_6LayoutINS5_IJSC_SC_SC_EEENS5_IJNSA_ILi0EEESU_SU_EEEEENS5_IJNS4_10UnderscoreESX_SX_EEEEENS4_28SM100_TMA_2SM_LOAD_MULTICASTENS4_14ComposedLayoutINS4_7SwizzleILi2ELi4ELi3EEENS4_18smem_ptr_flag_bitsILi8EEENSS_INS5_IJNSA_ILi8EEESH_EEENS5_IJSH_SC_EEEEEEEvNS4_8identityENS4_18SM100_TMA_2SM_LOADES1A_vS1B_EENS_8epilogue10collective18CollectiveEpilogueINS1E_23Sm100TmaWarpSpecializedILi4ELi2ELi32ELb0ELb0EEEJNS5_IJSH_SG_SH_EEENS5_IJNSS_ISH_SC_EENSS_INS5_IJNSA_ILi32EEESB_EEENS5_IJSC_SF_EEEEEEEEaSJ_aSJ_NS1E_6fusion15FusionCallbacksIS1I_NS1Q_17LinearCombinationIaiaiLNS_15FloatRoundStyleE2EEES1J_S1P_JEEENS4_5SM1004TMEM4LOAD26SM100_TMEM_LOAD_32dp32b32xENS4_13SM90_TMA_LOADENS11_INS12_ILi1ELi4ELi3EEES15_NSS_INS5_IJS16_S1L_EEENS5_IJS1L_SC_EEEEEEENS4_39AutoVectorizingCopyWithAssumedAlignmentILi128EEENS4_14SM90_TMA_STOREES25_S27_S27_EEEvvEEEEvNT_6ParamsE,"aw",@nobits
	.sectionflags	@""
	.align	16
	.zero		1024


//--------------------- .nv.shared.reserved.0     --------------------------
	.section	.nv.shared.reserved.0,"aw",@nobits
	.weak		__nv_reservedSMEM_offset_0_alias
	.size		__nv_reservedSMEM_offset_0_alias, 0, 64
	.other		__nv_reservedSMEM_offset_0_alias,@"STO_CUDA_RESERVED_SHARED STV_DEFAULT"
__nv_reservedSMEM_offset_0_alias:
	.zero		0
.nv.shared.reserved.0:
	.zero		64
	.weak		__nv_reservedSMEM_tcgen05_partition
	.type		__nv_reservedSMEM_tcgen05_partition,@object
	.size		__nv_reservedSMEM_tcgen05_partition,(.L_0 - __nv_reservedSMEM_tcgen05_partition)
__nv_reservedSMEM_tcgen05_partition:
	.zero		32
.L_0:


//--------------------- .nv.global                --------------------------
	.section	.nv.global,"aw",@nobits
.nv.global:
	.type		_ZN40_INTERNAL_0deedef2_4_k_cu_027c9d5b_107294cute1_E,@object
	.size		_ZN40_INTERNAL_0deedef2_4_k_cu_027c9d5b_107294cute1_E,(_ZN40_INTERNAL_0deedef2_4_k_cu_027c9d5b_107294cuda3std3__45__cpo6cbeginE - _ZN40_INTERNAL_0deedef2_4_k_cu_027c9d5b_107294cute1_E)
_ZN40_INTERNAL_0deedef2_4_k_cu_027c9d5b_107294cute1_E:
	.zero		1
	.type		_ZN40_INTERNAL_0deedef2_4_k_cu_027c9d5b_107294cuda3std3__45__cpo6cbeginE,@object
	.size		_ZN40_INTERNAL_0deedef2_4_k_cu_027c9d5b_107294cuda3std3__45__cpo6cbeginE,(_ZN40_INTERNAL_0deedef2_4_k_cu_027c9d5b_107294cuda3std3__48in_placeE - _ZN40_INTERNAL_0deedef2_4_k_cu_027c9d5b_107294cuda3std3__45__cpo6cbeginE)
_ZN40_INTERNAL_0deedef2_4_k_cu_027c9d5b_107294cuda3std3__45__cpo6cbeginE:
	.zero		1
	.type		_ZN40_INTERNAL_0deedef2_4_k_cu_027c9d5b_107294cuda3std3__48in_placeE,@object
	.size		_ZN40_INTERNAL_0deedef2_4_k_cu_027c9d5b_107294cuda3std3__48in_placeE,(_ZN40_INTERNAL_0deedef2_4_k_cu_027c9d5b_107294cuda3std6ranges3__45__cpo9iter_moveE - _ZN40_INTERNAL_0deedef2_4_k_cu_027c9d5b_107294cuda3std3__48in_placeE)
_ZN40_INTERNAL_0deedef2_4_k_cu_027c9d5b_107294cuda3std3__48in_placeE:
	.zero		1
	.type		_ZN40_INTERNAL_0deedef2_4_k_cu_027c9d5b_107294cuda3std6ranges3__45__cpo9iter_moveE,@object
	.size		_ZN40_INTERNAL_0deedef2_4_k_cu_027c9d5b_107294cuda3std6ranges3__45__cpo9iter_moveE,(_ZN40_INTERNAL_0deedef2_4_k_cu_027c9d5b_107294cuda3std3__45__cpo5beginE - _ZN40_INTERNAL_0deedef2_4_k_cu_027c9d5b_107294cuda3std6ranges3__45__cpo9iter_moveE)
_ZN40_INTERNAL_0deedef2_4_k_cu_027c9d5b_107294cuda3std6ranges3__45__cpo9iter_moveE:
	.zero		1
	.type		_ZN40_INTERNAL_0deedef2_4_k_cu_027c9d5b_107294cuda3std3__45__cpo5beginE,@object
	.size		_ZN40_INTERNAL_0deedef2_4_k_cu_027c9d5b_107294cuda3std3__45__cpo5beginE,(_ZN40_INTERNAL_0deedef2_4_k_cu_027c9d5b_107294cuda3std3__442_GLOBAL__N__0deedef2_4_k_cu_027c9d5b_107296ignoreE - _ZN40_INTERNAL_0deedef2_4_k_cu_027c9d5b_107294cuda3std3__45__cpo5beginE)
_ZN40_INTERNAL_0deedef2_4_k_cu_027c9d5b_107294cuda3std3__45__cpo5beginE:
	.zero		1
	.type		_ZN40_INTERNAL_0deedef2_4_k_cu_027c9d5b_107294cuda3std3__442_GLOBAL__N__0deedef2_4_k_cu_027c9d5b_107296ignoreE,@object
	.size		_ZN40_INTERNAL_0deedef2_4_k_cu_027c9d5b_107294cuda3std3__442_GLOBAL__N__0deedef2_4_k_cu_027c9d5b_107296ignoreE,(_ZN40_INTERNAL_0deedef2_4_k_cu_027c9d5b_107294cute7productE - _ZN40_INTERNAL_0deedef2_4_k_cu_027c9d5b_107294cuda3std3__442_GLOBAL__N__0deedef2_4_k_cu_027c9d5b_107296ignoreE)
_ZN40_INTERNAL_0deedef2_4_k_cu_027c9d5b_107294cuda3std3__442_GLOBAL__N__0deedef2_4_k_cu_027c9d5b_107296ignoreE:
	.zero		1
	.type		_ZN40_INTERNAL_0deedef2_4_k_cu_027c9d5b_107294cute7productE,@object
	.size		_ZN40_INTERNAL_0deedef2_4_k_cu_027c9d5b_107294cute7productE,(_ZN40_INTERNAL_0deedef2_4_k_cu_027c9d5b_107294cuda3std3__45__cpo3endE - _ZN40_INTERNAL_0deedef2_4_k_cu_027c9d5b_107294cute7productE)
_ZN40_INTERNAL_0deedef2_4_k_cu_027c9d5b_107294cute7productE:
	.zero		1
	.type		_ZN40_INTERNAL_0deedef2_4_k_cu_027c9d5b_107294cuda3std3__45__cpo3endE,@object
	.size		_ZN40_INTERNAL_0deedef2_4_k_cu_027c9d5b_107294cuda3std3__45__cpo3endE,(_ZN40_INTERNAL_0deedef2_4_k_cu_027c9d5b_107294cuda3std3__419piecewise_constructE - _ZN40_INTERNAL_0deedef2_4_k_cu_027c9d5b_107294cuda3std3__45__cpo3endE)
_ZN40_INTERNAL_0deedef2_4_k_cu_027c9d5b_107294cuda3std3__45__cpo3endE:
	.zero		1
	.type		_ZN40_INTERNAL_0deedef2_4_k_cu_027c9d5b_107294cuda3std3__419piecewise_constructE,@object
	.size		_ZN40_INTERNAL_0deedef2_4_k_cu_027c9d5b_107294cuda3std3__419piecewise_constructE,(_ZN40_INTERNAL_0deedef2_4_k_cu_027c9d5b_107294cuda3std3__45__cpo4cendE - _ZN40_INTERNAL_0deedef2_4_k_cu_027c9d5b_107294cuda3std3__419piecewise_constructE)
_ZN40_INTERNAL_0deedef2_4_k_cu_027c9d5b_107294cuda3std3__419piecewise_constructE:
	.zero		1
	.type		_ZN40_INTERNAL_0deedef2_4_k_cu_027c9d5b_107294cuda3std3__45__cpo4cendE,@object
	.size		_ZN40_INTERNAL_0deedef2_4_k_cu_027c9d5b_107294cuda3std3__45__cpo4cendE,(_ZN40_INTERNAL_0deedef2_4_k_cu_027c9d5b_107294cuda3std6ranges3__45__cpo4swapE - _ZN40_INTERNAL_0deedef2_4_k_cu_027c9d5b_107294cuda3std3__45__cpo4cendE)
_ZN40_INTERNAL_0deedef2_4_k_cu_027c9d5b_107294cuda3std3__45__cpo4cendE:
	.zero		1
	.type		_ZN40_INTERNAL_0deedef2_4_k_cu_027c9d5b_107294cuda3std6ranges3__45__cpo4swapE,@object
	.size		_ZN40_INTERNAL_0deedef2_4_k_cu_027c9d5b_107294cuda3std6ranges3__45__cpo4swapE,(.L_11 - _ZN40_INTERNAL_0deedef2_4_k_cu_027c9d5b_107294cuda3std6ranges3__45__cpo4swapE)
_ZN40_INTERNAL_0deedef2_4_k_cu_027c9d5b_107294cuda3std6ranges3__45__cpo4swapE:
	.zero		1
.L_11:


//--------------------- .nv.constant0._ZN7cutlass13device_kernelINS_4gemm6kernel13GemmUniversalIN4cute5tupleIJiiiiEEENS1_10collective13CollectiveMmaINS1_35MainloopSm100TmaUmmaWarpSpecializedILi5ELi2ELi4ENS5_IJNS4_1CILi2EEESB_NSA_ILi1EEEEEEEENS5_IJNSA_ILi128EEENSA_ILi256EEENSA_ILi64EEEEEEaNS5_IJlSC_lEEEaSJ_NS4_8TiledMMAINS4_8MMA_AtomIJNS4_21SM100_MMA_S8_2x1SM_SSIaaiLi128ELi256ELNS4_4UMMA5MajorE0ELSO_0ELNSN_8SaturateE0EEEEEENS4_6LayoutINS5_IJSC_SC_SC_EEENS5_IJNSA_ILi0EEESU_SU_EEEEENS5_IJNS4_10UnderscoreESX_SX_EEEEENS4_28SM100_TMA_2SM_LOAD_MULTICASTENS4_14ComposedLayoutINS4_7SwizzleILi2ELi4ELi3EEENS4_18smem_ptr_flag_bitsILi8EEENSS_INS5_IJNSA_ILi8EEESH_EEENS5_IJSH_SC_EEEEEEEvNS4_8identityENS4_18SM100_TMA_2SM_LOADES1A_vS1B_EENS_8epilogue10collective18CollectiveEpilogueINS1E_23Sm100TmaWarpSpecializedILi4ELi2ELi32ELb0ELb0EEEJNS5_IJSH_SG_SH_EEENS5_IJNSS_ISH_SC_EENSS_INS5_IJNSA_ILi32EEESB_EEENS5_IJSC_SF_EEEEEEEEaSJ_aSJ_NS1E_6fusion15FusionCallbacksIS1I_NS1Q_17LinearCombinationIaiaiLNS_15FloatRoundStyleE2EEES1J_S1P_JEEENS4_5SM1004TMEM4LOAD26SM100_TMEM_LOAD_32dp32b32xENS4_13SM90_TMA_LOADENS11_INS12_ILi1ELi4ELi3EEES15_NSS_INS5_IJS16_S1L_EEENS5_IJS1L_SC_EEEEEEENS4_39AutoVectorizingCopyWithAssumedAlignmentILi128EEENS4_14SM90_TMA_STOREES25_S27_S27_EEEvvEEEEvNT_6ParamsE --------------------------
	.section	.nv.constant0._ZN7cutlass13device_kernelINS_4gemm6kernel13GemmUniversalIN4cute5tupleIJiiiiEEENS1_10collective13CollectiveMmaINS1_35MainloopSm100TmaUmmaWarpSpecializedILi5ELi2ELi4ENS5_IJNS4_1CILi2EEESB_NSA_ILi1EEEEEEEENS5_IJNSA_ILi128EEENSA_ILi256EEENSA_ILi64EEEEEEaNS5_IJlSC_lEEEaSJ_NS4_8TiledMMAINS4_8MMA_AtomIJNS4_21SM100_MMA_S8_2x1SM_SSIaaiLi128ELi256ELNS4_4UMMA5MajorE0ELSO_0ELNSN_8SaturateE0EEEEEENS4_6LayoutINS5_IJSC_SC_SC_EEENS5_IJNSA_ILi0EEESU_SU_EEEEENS5_IJNS4_10UnderscoreESX_SX_EEEEENS4_28SM100_TMA_2SM_LOAD_MULTICASTENS4_14ComposedLayoutINS4_7SwizzleILi2ELi4ELi3EEENS4_18smem_ptr_flag_bitsILi8EEENSS_INS5_IJNSA_ILi8EEESH_EEENS5_IJSH_SC_EEEEEEEvNS4_8identityENS4_18SM100_TMA_2SM_LOADES1A_vS1B_EENS_8epilogue10collective18CollectiveEpilogueINS1E_23Sm100TmaWarpSpecializedILi4ELi2ELi32ELb0ELb0EEEJNS5_IJSH_SG_SH_EEENS5_IJNSS_ISH_SC_EENSS_INS5_IJNSA_ILi32EEESB_EEENS5_IJSC_SF_EEEEEEEEaSJ_aSJ_NS1E_6fusion15FusionCallbacksIS1I_NS1Q_17LinearCombinationIaiaiLNS_15FloatRoundStyleE2EEES1J_S1P_JEEENS4_5SM1004TMEM4LOAD26SM100_TMEM_LOAD_32dp32b32xENS4_13SM90_TMA_LOADENS11_INS12_ILi1ELi4ELi3EEES15_NSS_INS5_IJS16_S1L_EEENS5_IJS1L_SC_EEEEEEENS4_39AutoVectorizingCopyWithAssumedAlignmentILi128EEENS4_14SM90_TMA_STOREES25_S27_S27_EEEvvEEEEvNT_6ParamsE,"a",@progbits
	.sectionflags	@""
	.align	4
.nv.constant0._ZN7cutlass13device_kernelINS_4gemm6kernel13GemmUniversalIN4cute5tupleIJiiiiEEENS1_10collective13CollectiveMmaINS1_35MainloopSm100TmaUmmaWarpSpecializedILi5ELi2ELi4ENS5_IJNS4_1CILi2EEESB_NSA_ILi1EEEEEEEENS5_IJNSA_ILi128EEENSA_ILi256EEENSA_ILi64EEEEEEaNS5_IJlSC_lEEEaSJ_NS4_8TiledMMAINS4_8MMA_AtomIJNS4_21SM100_MMA_S8_2x1SM_SSIaaiLi128ELi256ELNS4_4UMMA5MajorE0ELSO_0ELNSN_8SaturateE0EEEEEENS4_6LayoutINS5_IJSC_SC_SC_EEENS5_IJNSA_ILi0EEESU_SU_EEEEENS5_IJNS4_10UnderscoreESX_SX_EEEEENS4_28SM100_TMA_2SM_LOAD_MULTICASTENS4_14ComposedLayoutINS4_7SwizzleILi2ELi4ELi3EEENS4_18smem_ptr_flag_bitsILi8EEENSS_INS5_IJNSA_ILi8EEESH_EEENS5_IJSH_SC_EEEEEEEvNS4_8identityENS4_18SM100_TMA_2SM_LOADES1A_vS1B_EENS_8epilogue10collective18CollectiveEpilogueINS1E_23Sm100TmaWarpSpecializedILi4ELi2ELi32ELb0ELb0EEEJNS5_IJSH_SG_SH_EEENS5_IJNSS_ISH_SC_EENSS_INS5_IJNSA_ILi32EEESB_EEENS5_IJSC_SF_EEEEEEEEaSJ_aSJ_NS1E_6fusion15FusionCallbacksIS1I_NS1Q_17LinearCombinationIaiaiLNS_15FloatRoundStyleE2EEES1J_S1P_JEEENS4_5SM1004TMEM4LOAD26SM100_TMEM_LOAD_32dp32b32xENS4_13SM90_TMA_LOADENS11_INS12_ILi1ELi4ELi3EEES15_NSS_INS5_IJS16_S1L_EEENS5_IJS1L_SC_EEEEEEENS4_39AutoVectorizingCopyWithAssumedAlignmentILi128EEENS4_14SM90_TMA_STOREES25_S27_S27_EEEvvEEEEvNT_6ParamsE:
	.zero		2944


//--------------------- SYMBOLS --------------------------

	.type		.nv.reservedSmem.offset0,@object
	.size		.nv.reservedSmem.offset0,0x4
	.type		.nv.reservedSmem.cap,@object
	.size		.nv.reservedSmem.cap,0x4
	.type		__assertfail,@function
